	.headerflags	@"EF_CUDA_TEXMODE_UNIFIED EF_CUDA_64BIT_ADDRESS EF_CUDA_ACCELERATORS EF_CUDA_SM90 EF_CUDA_VIRTUAL_SM(EF_CUDA_SM90)"
	.elftype	@"ET_EXEC"


//--------------------- .nv.info                  --------------------------
	.section	.nv.info,"",@"SHT_CUDA_INFO"
	.align	4


	//----- nvinfo : EIATTR_REGCOUNT
	.align		4
        /*0000*/ 	.byte	0x04, 0x2f
        /*0002*/ 	.short	(.L_1 - .L_0)
	.align		4
.L_0:
        /*0004*/ 	.word	index@(merge_16x16_to_64x64_inverse_kernel)
        /*0008*/ 	.word	0x00000085


	//----- nvinfo : EIATTR_FRAME_SIZE
	.align		4
.L_1:
        /*000c*/ 	.byte	0x04, 0x11
        /*000e*/ 	.short	(.L_3 - .L_2)
	.align		4
.L_2:
        /*0010*/ 	.word	index@(merge_16x16_to_64x64_inverse_kernel)
        /*0014*/ 	.word	0x00000000


	//----- nvinfo : EIATTR_MIN_STACK_SIZE
	.align		4
.L_3:
        /*0018*/ 	.byte	0x04, 0x12
        /*001a*/ 	.short	(.L_5 - .L_4)
	.align		4
.L_4:
        /*001c*/ 	.word	index@(merge_16x16_to_64x64_inverse_kernel)
        /*0020*/ 	.word	0x00000000
.L_5:


//--------------------- .nv.info.merge_16x16_to_64x64_inverse_kernel --------------------------
	.section	.nv.info.merge_16x16_to_64x64_inverse_kernel,"",@"SHT_CUDA_INFO"
	.sectionflags	@""
	.align	4


	//----- nvinfo : EIATTR_CUDA_API_VERSION
	.align		4
        /*0000*/ 	.byte	0x04, 0x37
        /*0002*/ 	.short	(.L_7 - .L_6)
.L_6:
        /*0004*/ 	.word	0x00000080


	//----- nvinfo : EIATTR_KPARAM_INFO
	.align		4
.L_7:
        /*0008*/ 	.byte	0x04, 0x17
        /*000a*/ 	.short	(.L_9 - .L_8)
.L_8:
        /*000c*/ 	.word	0x00000000
        /*0010*/ 	.short	0x0003
        /*0012*/ 	.short	0x0018
        /*0014*/ 	.byte	0x00, 0xf4, 0x21, 0x00


	//----- nvinfo : EIATTR_KPARAM_INFO
	.align		4
.L_9:
        /*0018*/ 	.byte	0x04, 0x17
        /*001a*/ 	.short	(.L_11 - .L_10)
.L_10:
        /*001c*/ 	.word	0x00000000
        /*0020*/ 	.short	0x0002
        /*0022*/ 	.short	0x0010
        /*0024*/ 	.byte	0x00, 0xf0, 0x11, 0x00


	//----- nvinfo : EIATTR_KPARAM_INFO
	.align		4
.L_11:
        /*0028*/ 	.byte	0x04, 0x17
        /*002a*/ 	.short	(.L_13 - .L_12)
.L_12:
        /*002c*/ 	.word	0x00000000
        /*0030*/ 	.short	0x0001
        /*0032*/ 	.short	0x0008
        /*0034*/ 	.byte	0x00, 0xf4, 0x21, 0x00


	//----- nvinfo : EIATTR_KPARAM_INFO
	.align		4
.L_13:
        /*0038*/ 	.byte	0x04, 0x17
        /*003a*/ 	.short	(.L_15 - .L_14)
.L_14:
        /*003c*/ 	.word	0x00000000
        /*0040*/ 	.short	0x0000
        /*0042*/ 	.short	0x0000
        /*0044*/ 	.byte	0x00, 0xf4, 0x21, 0x00


	//----- nvinfo : EIATTR_SPARSE_MMA_MASK
	.align		4
.L_15:
        /*0048*/ 	.byte	0x03, 0x50
        /*004a*/ 	.short	0x0000


	//----- nvinfo : EIATTR_MAXREG_COUNT
	.align		4
        /*004c*/ 	.byte	0x03, 0x1b
        /*004e*/ 	.short	0x00ff


	//----- nvinfo : EIATTR_INT_WARP_WIDE_INSTR_OFFSETS
	.align		4
        /*0050*/ 	.byte	0x04, 0x31
        /*0052*/ 	.short	(.L_17 - .L_16)


	//   ....[0]....
.L_16:
        /*0054*/ 	.word	0x00000cf0


	//   ....[1]....
        /*0058*/ 	.word	0x00000d10


	//   ....[2]....
        /*005c*/ 	.word	0x00000d60


	//   ....[3]....
        /*0060*/ 	.word	0x00000db0


	//   ....[4]....
        /*0064*/ 	.word	0x00000eb0


	//   ....[5]....
        /*0068*/ 	.word	0x00000f50


	//   ....[6]....
        /*006c*/ 	.word	0x00000f60


	//   ....[7]....
        /*0070*/ 	.word	0x00001090


	//   ....[8]....
        /*0074*/ 	.word	0x000010e0


	//   ....[9]....
        /*0078*/ 	.word	0x000010f0


	//   ....[10]....
        /*007c*/ 	.word	0x00001240


	//   ....[11]....
        /*0080*/ 	.word	0x00001290


	//   ....[12]....
        /*0084*/ 	.word	0x000012a0


	//   ....[13]....
        /*0088*/ 	.word	0x000020f0


	//   ....[14]....
        /*008c*/ 	.word	0x000021e0


	//   ....[15]....
        /*0090*/ 	.word	0x000021f0


	//   ....[16]....
        /*0094*/ 	.word	0x00002330


	//   ....[17]....
        /*0098*/ 	.word	0x00002370


	//   ....[18]....
        /*009c*/ 	.word	0x00002380


	//   ....[19]....
        /*00a0*/ 	.word	0x000024e0


	//   ....[20]....
        /*00a4*/ 	.word	0x00002520


	//   ....[21]....
        /*00a8*/ 	.word	0x00002530


	//   ....[22]....
        /*00ac*/ 	.word	0x00002690


	//   ....[23]....
        /*00b0*/ 	.word	0x000026d0


	//   ....[24]....
        /*00b4*/ 	.word	0x000026e0


	//   ....[25]....
        /*00b8*/ 	.word	0x00002840


	//   ....[26]....
        /*00bc*/ 	.word	0x00002880


	//   ....[27]....
        /*00c0*/ 	.word	0x00002890


	//   ....[28]....
        /*00c4*/ 	.word	0x000029f0


	//   ....[29]....
        /*00c8*/ 	.word	0x00002a30


	//   ....[30]....
        /*00cc*/ 	.word	0x00002a40


	//   ....[31]....
        /*00d0*/ 	.word	0x00002cb0


	//   ....[32]....
        /*00d4*/ 	.word	0x00002cf0


	//   ....[33]....
        /*00d8*/ 	.word	0x00002d20


	//   ....[34]....
        /*00dc*/ 	.word	0x00004650


	//   ....[35]....
        /*00e0*/ 	.word	0x000046e0


	//   ....[36]....
        /*00e4*/ 	.word	0x000047c0


	//   ....[37]....
        /*00e8*/ 	.word	0x00004810


	//   ....[38]....
        /*00ec*/ 	.word	0x000048f0


	//   ....[39]....
        /*00f0*/ 	.word	0x00004900


	//   ....[40]....
        /*00f4*/ 	.word	0x000049f0


	//   ....[41]....
        /*00f8*/ 	.word	0x00004a10


	//   ....[42]....
        /*00fc*/ 	.word	0x00004b10


	//   ....[43]....
        /*0100*/ 	.word	0x00004b20


	//   ....[44]....
        /*0104*/ 	.word	0x00004c10


	//   ....[45]....
        /*0108*/ 	.word	0x00004c20


	//   ....[46]....
        /*010c*/ 	.word	0x00004d10


	//   ....[47]....
        /*0110*/ 	.word	0x00004d20


	//   ....[48]....
        /*0114*/ 	.word	0x00004e10


	//   ....[49]....
        /*0118*/ 	.word	0x00004e30


	//   ....[50]....
        /*011c*/ 	.word	0x00004ef0


	//----- nvinfo : EIATTR_COOP_GROUP_MASK_REGIDS
	.align		4
.L_17:
        /*0120*/ 	.byte	0x04, 0x29
        /*0122*/ 	.short	(.L_19 - .L_18)


	//   ....[0]....
.L_18:
        /*0124*/ 	.word	0xffffffff


	//   ....[1]....
        /*0128*/ 	.word	0xffffffff


	//   ....[2]....
        /*012c*/ 	.word	0xffffffff


	//   ....[3]....
        /*0130*/ 	.word	0xffffffff


	//   ....[4]....
        /*0134*/ 	.word	0xffffffff


	//   ....[5]....
        /*0138*/ 	.word	0xffffffff


	//   ....[6]....
        /*013c*/ 	.word	0xffffffff


	//   ....[7]....
        /*0140*/ 	.word	0xffffffff


	//   ....[8]....
        /*0144*/ 	.word	0xffffffff


	//   ....[9]....
        /*0148*/ 	.word	0xffffffff


	//   ....[10]....
        /*014c*/ 	.word	0xffffffff


	//   ....[11]....
        /*0150*/ 	.word	0xffffffff


	//   ....[12]....
        /*0154*/ 	.word	0xffffffff


	//   ....[13]....
        /*0158*/ 	.word	0xffffffff


	//   ....[14]....
        /*015c*/ 	.word	0xffffffff


	//   ....[15]....
        /*0160*/ 	.word	0xffffffff


	//   ....[16]....
        /*0164*/ 	.word	0xffffffff


	//   ....[17]....
        /*0168*/ 	.word	0xffffffff


	//   ....[18]....
        /*016c*/ 	.word	0xffffffff


	//   ....[19]....
        /*0170*/ 	.word	0xffffffff


	//----- nvinfo : EIATTR_COOP_GROUP_INSTR_OFFSETS
	.align		4
.L_19:
        /*0174*/ 	.byte	0x04, 0x28
        /*0176*/ 	.short	(.L_21 - .L_20)


	//   ....[0]....
.L_20:
        /*0178*/ 	.word	0x00000220


	//   ....[1]....
        /*017c*/ 	.word	0x000006c0


	//   ....[2]....
        /*0180*/ 	.word	0x000007b0


	//   ....[3]....
        /*0184*/ 	.word	0x00000be0


	//   ....[4]....
        /*0188*/ 	.word	0x000016f0


	//   ....[5]....
        /*018c*/ 	.word	0x00001750


	//   ....[6]....
        /*0190*/ 	.word	0x00001770


	//   ....[7]....
        /*0194*/ 	.word	0x00001790


	//   ....[8]....
        /*0198*/ 	.word	0x000019d0


	//   ....[9]....
        /*019c*/ 	.word	0x00001a30


	//   ....[10]....
        /*01a0*/ 	.word	0x00001a50


	//   ....[11]....
        /*01a4*/ 	.word	0x00001a70


	//   ....[12]....
        /*01a8*/ 	.word	0x00001cb0


	//   ....[13]....
        /*01ac*/ 	.word	0x00001d10


	//   ....[14]....
        /*01b0*/ 	.word	0x00001d30


	//   ....[15]....
        /*01b4*/ 	.word	0x00001d50


	//   ....[16]....
        /*01b8*/ 	.word	0x00001f70


	//   ....[17]....
        /*01bc*/ 	.word	0x00001fd0


	//   ....[18]....
        /*01c0*/ 	.word	0x00001ff0


	//   ....[19]....
        /*01c4*/ 	.word	0x00002010


	//----- nvinfo : EIATTR_MBARRIER_INSTR_OFFSETS
	.align		4
.L_21:
        /*01c8*/ 	.byte	0x04, 0x39
        /*01ca*/ 	.short	(.L_23 - .L_22)


	//   ....[0]....
.L_22:
        /*01cc*/ 	.word	0x00000d80
        /*01d0*/ 	.word	0x000000ff
        /*01d4*/ 	.word	0x00000400
        /*01d8*/ 	.short	0x0100
        /*01da*/ 	.byte	0x04
	.zero		1


	//   ....[1]....
        /*01dc*/ 	.word	0x00000e10
        /*01e0*/ 	.word	0x000000ff
        /*01e4*/ 	.word	0x00000400
        /*01e8*/ 	.short	0x010a
        /*01ea*/ 	.byte	0x04
	.zero		1


	//   ....[2]....
        /*01ec*/ 	.word	0x00000f30
        /*01f0*/ 	.word	0x000000ff
        /*01f4*/ 	.word	0x00000400
        /*01f8*/ 	.short	0x0108
        /*01fa*/ 	.byte	0x04
	.zero		1


	//   ....[3]....
        /*01fc*/ 	.word	0x00000fb0
        /*0200*/ 	.word	0x000000ff
        /*0204*/ 	.word	0x00000400
        /*0208*/ 	.short	0x0100
        /*020a*/ 	.byte	0x04
	.zero		1


	//   ....[4]....
        /*020c*/ 	.word	0x00001010
        /*0210*/ 	.word	0x000000ff
        /*0214*/ 	.word	0x00000400
        /*0218*/ 	.short	0x010a
        /*021a*/ 	.byte	0x04
	.zero		1


	//   ....[5]....
        /*021c*/ 	.word	0x00001110
        /*0220*/ 	.word	0x000000ff
        /*0224*/ 	.word	0x00000400
        /*0228*/ 	.short	0x0108
        /*022a*/ 	.byte	0x04
	.zero		1


	//   ....[6]....
        /*022c*/ 	.word	0x00001160
        /*0230*/ 	.word	0x000000ff
        /*0234*/ 	.word	0x00000400
        /*0238*/ 	.short	0x0100
        /*023a*/ 	.byte	0x04
	.zero		1


	//   ....[7]....
        /*023c*/ 	.word	0x000011c0
        /*0240*/ 	.word	0x000000ff
        /*0244*/ 	.word	0x00000400
        /*0248*/ 	.short	0x010a
        /*024a*/ 	.byte	0x04
	.zero		1


	//   ....[8]....
        /*024c*/ 	.word	0x000012c0
        /*0250*/ 	.word	0x000000ff
        /*0254*/ 	.word	0x00000400
        /*0258*/ 	.short	0x0108
        /*025a*/ 	.byte	0x04
	.zero		1


	//   ....[9]....
        /*025c*/ 	.word	0x00001310
        /*0260*/ 	.word	0x000000ff
        /*0264*/ 	.word	0x00000400
        /*0268*/ 	.short	0x0100
        /*026a*/ 	.byte	0x04
	.zero		1


	//   ....[10]....
        /*026c*/ 	.word	0x00001370
        /*0270*/ 	.word	0x000000ff
        /*0274*/ 	.word	0x00000400
        /*0278*/ 	.short	0x010a
        /*027a*/ 	.byte	0x04
	.zero		1


	//   ....[11]....
        /*027c*/ 	.word	0x00001430
        /*0280*/ 	.word	0x000000ff
        /*0284*/ 	.word	0x00000400
        /*0288*/ 	.short	0x0108
        /*028a*/ 	.byte	0x04
	.zero		1


	//   ....[12]....
        /*028c*/ 	.word	0x00002240
        /*0290*/ 	.word	0x000000ff
        /*0294*/ 	.word	0x00000800
        /*0298*/ 	.short	0x0100
        /*029a*/ 	.byte	0x04
	.zero		1


	//   ....[13]....
        /*029c*/ 	.word	0x000022c0
        /*02a0*/ 	.word	0x000000ff
        /*02a4*/ 	.word	0x00000800
        /*02a8*/ 	.short	0x010a
        /*02aa*/ 	.byte	0x04
	.zero		1


	//   ....[14]....
        /*02ac*/ 	.word	0x000023a0
        /*02b0*/ 	.word	0x000000ff
        /*02b4*/ 	.word	0x00000800
        /*02b8*/ 	.short	0x0108
        /*02ba*/ 	.byte	0x04
	.zero		1


	//   ....[15]....
        /*02bc*/ 	.word	0x00002410
        /*02c0*/ 	.word	0x000000ff
        /*02c4*/ 	.word	0x00000c00
        /*02c8*/ 	.short	0x0100
        /*02ca*/ 	.byte	0x04
	.zero		1


	//   ....[16]....
        /*02cc*/ 	.word	0x00002470
        /*02d0*/ 	.word	0x000000ff
        /*02d4*/ 	.word	0x00000c00
        /*02d8*/ 	.short	0x010a
        /*02da*/ 	.byte	0x04
	.zero		1


	//   ....[17]....
        /*02dc*/ 	.word	0x00002550
        /*02e0*/ 	.word	0x000000ff
        /*02e4*/ 	.word	0x00000c00
        /*02e8*/ 	.short	0x0108
        /*02ea*/ 	.byte	0x04
	.zero		1


	//   ....[18]....
        /*02ec*/ 	.word	0x000025c0
        /*02f0*/ 	.word	0x000000ff
        /*02f4*/ 	.word	0x00000c00
        /*02f8*/ 	.short	0x0100
        /*02fa*/ 	.byte	0x04
	.zero		1


	//   ....[19]....
        /*02fc*/ 	.word	0x00002620
        /*0300*/ 	.word	0x000000ff
        /*0304*/ 	.word	0x00000c00
        /*0308*/ 	.short	0x010a
        /*030a*/ 	.byte	0x04
	.zero		1


	//   ....[20]....
        /*030c*/ 	.word	0x00002700
        /*0310*/ 	.word	0x000000ff
        /*0314*/ 	.word	0x00000c00
        /*0318*/ 	.short	0x0108
        /*031a*/ 	.byte	0x04
	.zero		1


	//   ....[21]....
        /*031c*/ 	.word	0x00002770
        /*0320*/ 	.word	0x000000ff
        /*0324*/ 	.word	0x00000c00
        /*0328*/ 	.short	0x0100
        /*032a*/ 	.byte	0x04
	.zero		1


	//   ....[22]....
        /*032c*/ 	.word	0x000027d0
        /*0330*/ 	.word	0x000000ff
        /*0334*/ 	.word	0x00000c00
        /*0338*/ 	.short	0x010a
        /*033a*/ 	.byte	0x04
	.zero		1


	//   ....[23]....
        /*033c*/ 	.word	0x000028b0
        /*0340*/ 	.word	0x000000ff
        /*0344*/ 	.word	0x00000c00
        /*0348*/ 	.short	0x0108
        /*034a*/ 	.byte	0x04
	.zero		1


	//   ....[24]....
        /*034c*/ 	.word	0x00002920
        /*0350*/ 	.word	0x000000ff
        /*0354*/ 	.word	0x00000c00
        /*0358*/ 	.short	0x0100
        /*035a*/ 	.byte	0x04
	.zero		1


	//   ....[25]....
        /*035c*/ 	.word	0x00002980
        /*0360*/ 	.word	0x000000ff
        /*0364*/ 	.word	0x00000c00
        /*0368*/ 	.short	0x010a
        /*036a*/ 	.byte	0x04
	.zero		1


	//   ....[26]....
        /*036c*/ 	.word	0x00002a60
        /*0370*/ 	.word	0x000000ff
        /*0374*/ 	.word	0x00000c00
        /*0378*/ 	.short	0x0108
        /*037a*/ 	.byte	0x04
	.zero		1


	//   ....[27]....
        /*037c*/ 	.word	0x00002ad0
        /*0380*/ 	.word	0x000000ff
        /*0384*/ 	.word	0x00000c00
        /*0388*/ 	.short	0x0100
        /*038a*/ 	.byte	0x04
	.zero		1


	//   ....[28]....
        /*038c*/ 	.word	0x00002b30
        /*0390*/ 	.word	0x000000ff
        /*0394*/ 	.word	0x00000c00
        /*0398*/ 	.short	0x010a
        /*039a*/ 	.byte	0x04
	.zero		1


	//   ....[29]....
        /*039c*/ 	.word	0x00002c70
        /*03a0*/ 	.word	0x000000ff
        /*03a4*/ 	.word	0x00000c00
        /*03a8*/ 	.short	0x0108
        /*03aa*/ 	.byte	0x04
	.zero		1


	//   ....[30]....
        /*03ac*/ 	.word	0x00004fd0
        /*03b0*/ 	.word	0x000000ff
        /*03b4*/ 	.word	0x00000400
        /*03b8*/ 	.short	0x010a
        /*03ba*/ 	.byte	0x04
	.zero		1


	//   ....[31]....
        /*03bc*/ 	.word	0x00005000
        /*03c0*/ 	.word	0x000000ff
        /*03c4*/ 	.word	0x00000400
        /*03c8*/ 	.short	0x010a
        /*03ca*/ 	.byte	0x04
	.zero		1


	//   ....[32]....
        /*03cc*/ 	.word	0x00005030
        /*03d0*/ 	.word	0x000000ff
        /*03d4*/ 	.word	0x00000400
        /*03d8*/ 	.short	0x010a
        /*03da*/ 	.byte	0x04
	.zero		1


	//   ....[33]....
        /*03dc*/ 	.word	0x00005060
        /*03e0*/ 	.word	0x000000ff
        /*03e4*/ 	.word	0x00000400
        /*03e8*/ 	.short	0x010a
        /*03ea*/ 	.byte	0x04
	.zero		1


	//   ....[34]....
        /*03ec*/ 	.word	0x00005090
        /*03f0*/ 	.word	0x000000ff
        /*03f4*/ 	.word	0x00000800
        /*03f8*/ 	.short	0x010a
        /*03fa*/ 	.byte	0x04
	.zero		1


	//   ....[35]....
        /*03fc*/ 	.word	0x000050c0
        /*0400*/ 	.word	0x000000ff
        /*0404*/ 	.word	0x00000c00
        /*0408*/ 	.short	0x010a
        /*040a*/ 	.byte	0x04
	.zero		1


	//   ....[36]....
        /*040c*/ 	.word	0x000050f0
        /*0410*/ 	.word	0x000000ff
        /*0414*/ 	.word	0x00000c00
        /*0418*/ 	.short	0x010a
        /*041a*/ 	.byte	0x04
	.zero		1


	//   ....[37]....
        /*041c*/ 	.word	0x00005120
        /*0420*/ 	.word	0x000000ff
        /*0424*/ 	.word	0x00000c00
        /*0428*/ 	.short	0x010a
        /*042a*/ 	.byte	0x04
	.zero		1


	//   ....[38]....
        /*042c*/ 	.word	0x00005150
        /*0430*/ 	.word	0x000000ff
        /*0434*/ 	.word	0x00000c00
        /*0438*/ 	.short	0x010a
        /*043a*/ 	.byte	0x04
	.zero		1


	//   ....[39]....
        /*043c*/ 	.word	0x00005180
        /*0440*/ 	.word	0x000000ff
        /*0444*/ 	.word	0x00000c00
        /*0448*/ 	.short	0x010a
        /*044a*/ 	.byte	0x04
	.zero		1


	//----- nvinfo : EIATTR_NUM_MBARRIERS
	.align		4
.L_23:
        /*044c*/ 	.byte	0x03, 0x38
        /*044e*/ 	.short	0x000a


	//----- nvinfo : EIATTR_EXIT_INSTR_OFFSETS
	.align		4
        /*0450*/ 	.byte	0x04, 0x1c
        /*0452*/ 	.short	(.L_25 - .L_24)


	//   ....[0]....
.L_24:
        /*0454*/ 	.word	0x00004fc0


	//----- nvinfo : EIATTR_REQNTID
	.align		4
.L_25:
        /*0458*/ 	.byte	0x04, 0x10
        /*045a*/ 	.short	(.L_27 - .L_26)
.L_26:
        /*045c*/ 	.word	0x00000100
        /*0460*/ 	.word	0x00000001
        /*0464*/ 	.word	0x00000001


	//----- nvinfo : EIATTR_CRS_STACK_SIZE
	.align		4
.L_27:
        /*0468*/ 	.byte	0x04, 0x1e
        /*046a*/ 	.short	(.L_29 - .L_28)
.L_28:
        /*046c*/ 	.word	0x00000000


	//----- nvinfo : EIATTR_CBANK_PARAM_SIZE
	.align		4
.L_29:
        /*0470*/ 	.byte	0x03, 0x19
        /*0472*/ 	.short	0x0020


	//----- nvinfo : EIATTR_PARAM_CBANK
	.align		4
        /*0474*/ 	.byte	0x04, 0x0a
        /*0476*/ 	.short	(.L_31 - .L_30)
	.align		4
.L_30:
        /*0478*/ 	.word	index@(.nv.constant0.merge_16x16_to_64x64_inverse_kernel)
        /*047c*/ 	.short	0x0210
        /*047e*/ 	.short	0x0020


	//----- nvinfo : EIATTR_SW_WAR
	.align		4
.L_31:
        /*0480*/ 	.byte	0x04, 0x36
        /*0482*/ 	.short	(.L_33 - .L_32)
.L_32:
        /*0484*/ 	.word	0x00000008
.L_33:


//--------------------- .nv.callgraph             --------------------------
	.section	.nv.callgraph,"",@"SHT_CUDA_CALLGRAPH"
	.align	4
	.sectionentsize	8
	.align		4
        /*0000*/ 	.word	0x00000000
	.align		4
        /*0004*/ 	.word	0xffffffff
	.align		4
        /*0008*/ 	.word	0x00000000
	.align		4
        /*000c*/ 	.word	0xfffffffe
	.align		4
        /*0010*/ 	.word	0x00000000
	.align		4
        /*0014*/ 	.word	0xfffffffd
	.align		4
        /*0018*/ 	.word	0x00000000
	.align		4
        /*001c*/ 	.word	0xfffffffc


//--------------------- .text.merge_16x16_to_64x64_inverse_kernel --------------------------
	.section	.text.merge_16x16_to_64x64_inverse_kernel,"ax",@progbits
	.sectionflags	@"SHF_BARRIERS=1"
	.align	128
        .global         merge_16x16_to_64x64_inverse_kernel
        .type           merge_16x16_to_64x64_inverse_kernel,@function
        .size           merge_16x16_to_64x64_inverse_kernel,(.L_x_56 - merge_16x16_to_64x64_inverse_kernel)
        .other          merge_16x16_to_64x64_inverse_kernel,@"STO_CUDA_ENTRY STV_DEFAULT"
merge_16x16_to_64x64_inverse_kernel:
.text.merge_16x16_to_64x64_inverse_kernel:
[----:B------:R-:W1:Y:S08]  /*0000*/  LDC R1, c[0x0][0x28] ;  /* 0x00000a00ff017b82 */ /* 0x000e700000000800 */
[----:B------:R-:W-:Y:S01]  /*0010*/  S2UR UR5, SR_CTAID.Y ;  /* 0x00000000000579c3 */ /* 0x000fe20000002600 */
[----:B------:R-:W2:Y:S01]  /*0020*/  S2R R124, SR_TID.X ;  /* 0x00000000007c7919 */ /* 0x000ea20000002100 */
[----:B------:R-:W-:Y:S01]  /*0030*/  ULDC UR7, c[0x0][0xc] ;  /* 0x0000030000077ab9 */ /* 0x000fe20000000800 */
[----:B------:R-:W-:Y:S01]  /*0040*/  ULDC UR8, c[0x0][0x10] ;  /* 0x0000040000087ab9 */ /* 0x000fe20000000800 */
[----:B------:R-:W-:Y:S01]  /*0050*/  ULDC.64 UR20, c[0x0][0x228] ;  /* 0x00008a0000147ab9 */ /* 0x000fe20000000a00 */
[----:B------:R-:W-:Y:S01]  /*0060*/  ULDC UR23, c[0x0][0x220] ;  /* 0x0000880000177ab9 */ /* 0x000fe20000000800 */
[----:B------:R-:W-:Y:S01]  /*0070*/  ULDC.64 UR24, c[0x0][0x210] ;  /* 0x0000840000187ab9 */ /* 0x000fe20000000a00 */
[----:B------:R-:W-:Y:S01]  /*0080*/  BSSY B0, `(.L_x_0) ;  /* 0x0000023000007945 */ /* 0x000fe20003800000 */
[----:B------:R-:W3:Y:S08]  /*0090*/  S2UR UR4, SR_CTAID.Z ;  /* 0x00000000000479c3 */ /* 0x000ef00000002700 */
[----:B------:R-:W4:Y:S08]  /*00a0*/  S2UR UR22, SR_CTAID.X ;  /* 0x00000000001679c3 */ /* 0x000f300000002500 */
[----:B------:R-:W5:Y:S01]  /*00b0*/  S2UR UR6, SR_CgaCtaId ;  /* 0x00000000000679c3 */ /* 0x000f620000008800 */
[----:B---3--:R-:W-:Y:S01]  /*00c0*/  UIMAD UR4, UR4, UR8, UR5 ;  /* 0x00000008040472a4 */ /* 0x008fe2000f8e0205 */
[C---:B--2---:R-:W-:Y:S01]  /*00d0*/  ISETP.GE.U32.AND P0, PT, R124.reuse, 0x20, PT ;  /* 0x000000207c00780c */ /* 0x044fe20003f06070 */
[----:B------:R-:W-:Y:S01]  /*00e0*/  USHF.L.U32 UR5, UR5, 0x6, URZ ;  /* 0x0000000605057899 */ /* 0x000fe2000800063f */
[----:B------:R-:W-:-:S02]  /*00f0*/  ISETP.NE.AND P1, PT, R124, RZ, PT ;  /* 0x000000ff7c00720c */ /* 0x000fc40003f25270 */
[C---:B------:R-:W-:Y:S02]  /*0100*/  SHF.L.U32 R3, R124.reuse, 0x2, RZ ;  /* 0x000000027c037819 */ /* 0x040fe400000006ff */
[--C-:B------:R-:W-:Y:S01]  /*0110*/  SHF.R.U32.HI R130, RZ, 0x4, R124.reuse ;  /* 0x00000004ff827819 */ /* 0x100fe2000001167c */
[----:B----4-:R-:W-:Y:S01]  /*0120*/  UIMAD UR4, UR4, UR7, UR22 ;  /* 0x00000007040472a4 */ /* 0x010fe2000f8e0216 */
[----:B------:R-:W-:Y:S02]  /*0130*/  LOP3.LUT R5, R124, 0xf, RZ, 0xc0, !PT ;  /* 0x0000000f7c057812 */ /* 0x000fe400078ec0ff */
[----:B------:R-:W-:Y:S01]  /*0140*/  SGXT.U32 R130, R130, 0x4 ;  /* 0x000000048282781a */ /* 0x000fe20000000000 */
[----:B------:R-:W-:Y:S01]  /*0150*/  USHF.L.U32 UR4, UR4, 0x8, URZ ;  /* 0x0000000804047899 */ /* 0x000fe2000800063f */
[--C-:B------:R-:W-:Y:S02]  /*0160*/  SHF.R.S32.HI R2, RZ, 0x5, R124.reuse ;  /* 0x00000005ff027819 */ /* 0x100fe4000001147c */
[----:B------:R-:W-:Y:S01]  /*0170*/  SHF.R.S32.HI R4, RZ, 0x6, R124 ;  /* 0x00000006ff047819 */ /* 0x000fe2000001147c */
[----:B------:R-:W-:Y:S01]  /*0180*/  UIADD3 UR20, UP0, UR4, UR20, URZ ;  /* 0x0000001404147290 */ /* 0x000fe2000ff1e03f */
[----:B------:R-:W-:-:S03]  /*0190*/  ISETP.GT.U32.AND P2, PT, R130, R5, PT ;  /* 0x000000058200720c */ /* 0x000fc60003f44070 */
[----:B------:R-:W-:-:S03]  /*01a0*/  ULEA.HI.X.SX32 UR21, UR4, UR21, 0x1, UP0 ;  /* 0x0000001504157291 */ /* 0x000fc600080f0e3f */
[----:B------:R-:W-:Y:S02]  /*01b0*/  UMOV UR4, 0x400 ;  /* 0x0000040000047882 */ /* 0x000fe40000000000 */
[----:B-----5:R-:W-:Y:S02]  /*01c0*/  ULEA UR4, UR6, UR4, 0x18 ;  /* 0x0000000406047291 */ /* 0x020fe4000f8ec03f */
[----:B------:R-:W-:Y:S02]  /*01d0*/  ULOP3.LUT UR6, UR5, 0x3ff800, URZ, 0xc0, !UPT ;  /* 0x003ff80005067892 */ /* 0x000fe4000f8ec03f */
[----:B------:R-:W-:-:S04]  /*01e0*/  ULOP3.LUT UR5, UR5, 0x7c0, URZ, 0xc0, !UPT ;  /* 0x000007c005057892 */ /* 0x000fc8000f8ec03f */
[----:B------:R-:W-:Y:S01]  /*01f0*/  UIMAD UR5, UR6, UR23, UR5 ;  /* 0x00000017060572a4 */ /* 0x000fe2000f8e0205 */
[----:B------:R2:W-:Y:S03]  /*0200*/  @!P0 STS [R3+UR4], RZ ;  /* 0x000000ff03008988 */ /* 0x0005e60008000804 */
[----:B------:R-:W-:Y:S01]  /*0210*/  UIMAD.WIDE UR24, UR5, 0x4, UR24 ;  /* 0x00000004051878a5 */ /* 0x000fe2000f8e0218 */
[----:B------:R-:W-:Y:S01]  /*0220*/  NOP ;  /* 0x0000000000007918 */ /* 0x000fe20000000000 */
[----:B-1----:R-:W-:Y:S10]  /*0230*/  @P1 BRA `(.L_x_1) ;  /* 0x00000000001c1947 */ /* 0x002ff40003800000 */
[----:B------:R-:W1:Y:S01]  /*0240*/  LDS R0, [UR4+0x8] ;  /* 0x00000804ff007984 */ /* 0x000e620008000800 */
[----:B------:R-:W-:Y:S01]  /*0250*/  HFMA2.MMA R7, -RZ, RZ, 0, 6.67572021484375e-06 ;  /* 0x00000070ff077435 */ /* 0x000fe200000001ff */
[----:B------:R-:W-:Y:S02]  /*0260*/  MOV R8, UR24 ;  /* 0x0000001800087c02 */ /* 0x000fe40008000f00 */
[----:B------:R-:W-:-:S05]  /*0270*/  MOV R9, UR25 ;  /* 0x0000001900097c02 */ /* 0x000fca0008000f00 */
[----:B------:R3:W-:Y:S02]  /*0280*/  STS.64 [UR4], R8 ;  /* 0x00000008ff007988 */ /* 0x0007e40008000a04 */
[----:B-1----:R-:W-:-:S05]  /*0290*/  LOP3.LUT R0, R0, 0x10, R7, 0xd8, !PT ;  /* 0x0000001000007812 */ /* 0x002fca00078ed807 */
[----:B------:R3:W-:Y:S02]  /*02a0*/  STS [UR4+0x8], R0 ;  /* 0x00000800ff007988 */ /* 0x0007e40008000804 */
.L_x_1:
[----:B------:R-:W-:Y:S05]  /*02b0*/  BSYNC B0 ;  /* 0x0000000000007941 */ /* 0x000fea0003800000 */
.L_x_0:
[----:B------:R-:W-:Y:S01]  /*02c0*/  ULDC.64 UR26, c[0x0][0x208] ;  /* 0x00008200001a7ab9 */ /* 0x000fe20000000a00 */
[----:B------:R-:W-:Y:S01]  /*02d0*/  BSSY B0, `(.L_x_2) ;  /* 0x000000f000007945 */ /* 0x000fe20003800000 */
[----:B---3--:R-:W-:Y:S02]  /*02e0*/  SGXT R0, R2, 0x1 ;  /* 0x000000010200781a */ /* 0x008fe40000000200 */
[----:B------:R-:W-:Y:S01]  /*02f0*/  SGXT R2, R4, 0x1 ;  /* 0x000000010402781a */ /* 0x000fe20000000200 */
[----:B------:R-:W-:Y:S06]  /*0300*/  @P1 BRA `(.L_x_3) ;  /* 0x0000000000241947 */ /* 0x000fec0003800000 */
[----:B------:R-:W1:Y:S01]  /*0310*/  LDS R4, [UR4+0x34] ;  /* 0x00003404ff047984 */ /* 0x000e620008000800 */
[----:B------:R-:W-:-:S04]  /*0320*/  MOV R7, 0xf000000 ;  /* 0x0f00000000077802 */ /* 0x000fc80000000f00 */
[----:B-1----:R-:W-:-:S05]  /*0330*/  LOP3.LUT R4, R4, 0xff000000, R7, 0xb8, !PT ;  /* 0xff00000004047812 */ /* 0x002fca00078eb807 */
[----:B------:R1:W-:Y:S01]  /*0340*/  STS [UR4+0x34], R4 ;  /* 0x00003404ff007988 */ /* 0x0003e20008000804 */
[----:B------:R-:W-:Y:S05]  /*0350*/  @P1 BRA `(.L_x_4) ;  /* 0x0000000000181947 */ /* 0x000fea0003800000 */
[----:B------:R-:W3:Y:S01]  /*0360*/  LDS R7, [UR4+0x38] ;  /* 0x00003804ff077984 */ /* 0x000ee20008000800 */
[----:B-1----:R-:W-:-:S10]  /*0370*/  HFMA2.MMA R4, -RZ, RZ, 0, 8.94069671630859375e-07 ;  /* 0x0000000fff047435 */ /* 0x002fd400000001ff */
[----:B---3--:R-:W-:-:S05]  /*0380*/  LOP3.LUT R4, R7, 0xff, R4, 0xb8, !PT ;  /* 0x000000ff07047812 */ /* 0x008fca00078eb804 */
[----:B------:R1:W-:Y:S02]  /*0390*/  STS [UR4+0x38], R4 ;  /* 0x00003804ff007988 */ /* 0x0003e40008000804 */
.L_x_3:
[----:B-1----:R-:W-:-:S05]  /*03a0*/  @!P1 MOV R4, 0x3f ;  /* 0x0000003f00049802 */ /* 0x002fca0000000f00 */
[----:B------:R3:W-:Y:S02]  /*03b0*/  @!P1 STS [UR4+0x20], R4 ;  /* 0x00002004ff009988 */ /* 0x0007e40008000804 */
.L_x_4:
[----:B------:R-:W-:Y:S05]  /*03c0*/  BSYNC B0 ;  /* 0x0000000000007941 */ /* 0x000fea0003800000 */
.L_x_2:
[----:B------:R-:W-:Y:S01]  /*03d0*/  UIADD3 UR8, UR23, -0x1, URZ ;  /* 0xffffffff17087890 */ /* 0x000fe2000fffe03f */
[----:B------:R-:W-:Y:S04]  /*03e0*/  BSSY B0, `(.L_x_5) ;  /* 0x0000009000007945 */ /* 0x000fe80003800000 */
[----:B------:R-:W-:Y:S07]  /*03f0*/  @P1 BRA `(.L_x_6) ;  /* 0x00000000001c1947 */ /* 0x000fee0003800000 */
[----:B-1-3--:R-:W1:Y:S01]  /*0400*/  LDS R4, [UR4+0x1c] ;  /* 0x00001c04ff047984 */ /* 0x00ae620008000800 */
[----:B------:R-:W-:Y:S02]  /*0410*/  MOV R7, UR8 ;  /* 0x0000000800077c02 */ /* 0x000fe40008000f00 */
[----:B------:R-:W-:-:S03]  /*0420*/  MOV R6, 0x200 ;  /* 0x0000020000067802 */ /* 0x000fc60000000f00 */
[----:B------:R4:W-:Y:S04]  /*0430*/  STS [UR4+0x24], R7 ;  /* 0x00002407ff007988 */ /* 0x0009e80008000804 */
[----:B------:R4:W-:Y:S01]  /*0440*/  STS [UR4+0xc], R6 ;  /* 0x00000c06ff007988 */ /* 0x0009e20008000804 */
[----:B-1----:R-:W-:-:S05]  /*0450*/  LOP3.LUT R4, R4, 0xf, RZ, 0xb8, !PT ;  /* 0x0000000f04047812 */ /* 0x002fca00078eb8ff */
[----:B------:R4:W-:Y:S02]  /*0460*/  STS [UR4+0x1c], R4 ;  /* 0x00001c04ff007988 */ /* 0x0009e40008000804 */
.L_x_6:
[----:B------:R-:W-:Y:S05]  /*0470*/  BSYNC B0 ;  /* 0x0000000000007941 */ /* 0x000fea0003800000 */
.L_x_5:
[----:B------:R-:W-:Y:S04]  /*0480*/  BSSY B1, `(.L_x_7) ;  /* 0x000001e000017945 */ /* 0x000fe80003800000 */
[----:B------:R-:W-:Y:S04]  /*0490*/  BSSY B0, `(.L_x_8) ;  /* 0x0000019000007945 */ /* 0x000fe80003800000 */
[----:B------:R-:W-:Y:S05]  /*04a0*/  @P1 BRA `(.L_x_9) ;  /* 0x00000000001c1947 */ /* 0x000fea0003800000 */
[----:B-1-34-:R-:W1:Y:S02]  /*04b0*/  LDS R4, [UR4+0x34] ;  /* 0x00003404ff047984 */ /* 0x01ae640008000800 */
[----:B-1----:R-:W-:-:S05]  /*04c0*/  LOP3.LUT R4, R4, 0x7, RZ, 0xb8, !PT ;  /* 0x0000000704047812 */ /* 0x002fca00078eb8ff */
[----:B------:R1:W-:Y:S01]  /*04d0*/  STS [UR4+0x34], R4 ;  /* 0x00003404ff007988 */ /* 0x0003e20008000804 */
[----:B------:R-:W-:Y:S05]  /*04e0*/  @P1 BRA `(.L_x_10) ;  /* 0x0000000000201947 */ /* 0x000fea0003800000 */
[----:B-1----:R-:W1:Y:S02]  /*04f0*/  LDS R4, [UR4+0x34] ;  /* 0x00003404ff047984 */ /* 0x002e640008000800 */
[----:B-1----:R-:W-:-:S05]  /*0500*/  LOP3.LUT R4, R4, 0x38, RZ, 0xb8, !PT ;  /* 0x0000003804047812 */ /* 0x002fca00078eb8ff */
[----:B------:R1:W-:Y:S02]  /*0510*/  STS [UR4+0x34], R4 ;  /* 0x00003404ff007988 */ /* 0x0003e40008000804 */
.L_x_9:
[----:B------:R-:W-:Y:S05]  /*0520*/  @P1 BRA `(.L_x_11) ;  /* 0x0000000000201947 */ /* 0x000fea0003800000 */
[----:B-1-34-:R-:W1:Y:S01]  /*0530*/  LDS R4, [UR4+0x8] ;  /* 0x00000804ff047984 */ /* 0x01ae620008000800 */
[----:B------:R-:W-:-:S10]  /*0540*/  HFMA2.MMA R7, -RZ, RZ, 0, 0.00011444091796875 ;  /* 0x00000780ff077435 */ /* 0x000fd400000001ff */
[----:B-1----:R-:W-:-:S05]  /*0550*/  LOP3.LUT R4, R4, 0x380, R7, 0xd8, !PT ;  /* 0x0000038004047812 */ /* 0x002fca00078ed807 */
[----:B------:R3:W-:Y:S02]  /*0560*/  STS [UR4+0x8], R4 ;  /* 0x00000804ff007988 */ /* 0x0007e40008000804 */
.L_x_10:
[----:B------:R-:W-:Y:S05]  /*0570*/  @P1 BRA `(.L_x_12) ;  /* 0x0000000000281947 */ /* 0x000fea0003800000 */
[----:B-1-3--:R-:W1:Y:S02]  /*0580*/  LDS R4, [UR4+0x8] ;  /* 0x00000804ff047984 */ /* 0x00ae640008000800 */
[----:B-1----:R-:W-:-:S05]  /*0590*/  LOP3.LUT R4, R4, 0x1800, RZ, 0xb8, !PT ;  /* 0x0000180004047812 */ /* 0x002fca00078eb8ff */
[----:B------:R1:W-:Y:S02]  /*05a0*/  STS [UR4+0x8], R4 ;  /* 0x00000804ff007988 */ /* 0x0003e40008000804 */
.L_x_11:
[----:B------:R-:W-:Y:S05]  /*05b0*/  @P1 BREAK B0 ;  /* 0x0000000000001942 */ /* 0x000fea0003800000 */
[----:B------:R-:W-:Y:S05]  /*05c0*/  @P1 BRA `(.L_x_13) ;  /* 0x0000000000241947 */ /* 0x000fea0003800000 */
[----:B----4-:R-:W4:Y:S01]  /*05d0*/  LDS R7, [UR4+0x8] ;  /* 0x00000804ff077984 */ /* 0x010f220008000800 */
[----:B-1-3--:R-:W-:-:S04]  /*05e0*/  MOV R4, 0x6000 ;  /* 0x0000600000047802 */ /* 0x00afc80000000f00 */
[----:B----4-:R-:W-:-:S04]  /*05f0*/  LOP3.LUT R4, R7, 0x4000, R4, 0xd8, !PT ;  /* 0x0000400007047812 */ /* 0x010fc800078ed804 */
[----:B------:R-:W-:-:S05]  /*0600*/  LOP3.LUT R4, R4, 0x400000, RZ, 0xb8, !PT ;  /* 0x0040000004047812 */ /* 0x000fca00078eb8ff */
[----:B------:R4:W-:Y:S02]  /*0610*/  STS [UR4+0x8], R4 ;  /* 0x00000804ff007988 */ /* 0x0009e40008000804 */
.L_x_12:
[----:B------:R-:W-:Y:S05]  /*0620*/  BSYNC B0 ;  /* 0x0000000000007941 */ /* 0x000fea0003800000 */
.L_x_8:
[----:B-1-34-:R-:W1:Y:S02]  /*0630*/  @!P1 LDS R4, [UR4+0x8] ;  /* 0x00000804ff049984 */ /* 0x01ae640008000800 */
[----:B-1----:R-:W-:-:S05]  /*0640*/  @!P1 LOP3.LUT R4, R4, 0x8000, RZ, 0xb8, !PT ;  /* 0x0000800004049812 */ /* 0x002fca00078eb8ff */
[----:B------:R1:W-:Y:S02]  /*0650*/  @!P1 STS [UR4+0x8], R4 ;  /* 0x00000804ff009988 */ /* 0x0003e40008000804 */
.L_x_13:
[----:B------:R-:W-:Y:S05]  /*0660*/  BSYNC B1 ;  /* 0x0000000000017941 */ /* 0x000fea0003800000 */
.L_x_7:
[----:B------:R-:W-:Y:S05]  /*0670*/  WARPSYNC.ALL ;  /* 0x0000000000007948 */ /* 0x000fea0003800000 */
[----:B------:R-:W-:Y:S01]  /*0680*/  NOP ;  /* 0x0000000000007918 */ /* 0x000fe20000000000 */
[----:B------:R-:W-:Y:S01]  /*0690*/  UIADD3 UR9, UP0, UR20, 0x80, URZ ;  /* 0x0000008014097890 */ /* 0x000fe2000ff1e03f */
[----:B------:R-:W-:Y:S11]  /*06a0*/  @P0 BRA `(.L_x_14) ;  /* 0x0000000000280947 */ /* 0x000ff60003800000 */
[----:B-1-34-:R-:W1:Y:S01]  /*06b0*/  S2R R4, SR_LANEID ;  /* 0x0000000000047919 */ /* 0x01ae620000000000 */
[----:B------:R-:W-:Y:S01]  /*06c0*/  NOP ;  /* 0x0000000000007918 */ /* 0x000fe20000000000 */
[----:B-1----:R-:W-:-:S04]  /*06d0*/  SHF.L.U32 R4, R4, 0x2, RZ ;  /* 0x0000000204047819 */ /* 0x002fc800000006ff */
[----:B------:R-:W-:Y:S01]  /*06e0*/  IADD3 R6, P3, R4, UR20, RZ ;  /* 0x0000001404067c10 */ /* 0x000fe2000ff7e0ff */
[----:B------:R-:W1:Y:S03]  /*06f0*/  LDS R9, [R4+UR4] ;  /* 0x0000000404097984 */ /* 0x000e660008000800 */
[----:B------:R-:W-:-:S05]  /*0700*/  IADD3.X R7, RZ, UR21, RZ, P3, !PT ;  /* 0x00000015ff077c10 */ /* 0x000fca0009ffe4ff */
[----:B-1----:R1:W5:Y:S01]  /*0710*/  ATOMG.E.EXCH.STRONG.GPU PT, RZ, [R6], R9 ;  /* 0x0000000906ff73a8 */ /* 0x00236200041ee100 */
[----:B------:R-:W-:-:S04]  /*0720*/  DEPBAR {5,4,3,2,1,0} ;  /* 0x0000003f0000791a */ /* 0x000fc80000000000 */
[----:B------:R1:W-:Y:S01]  /*0730*/  UTMACCTL.IV [UR20] ;  /* 0x00000000140079b9 */ /* 0x0003e20008000000 */
[----:B------:R-:W-:Y:S01]  /*0740*/  NOP ;  /* 0x0000000000007918 */ /* 0x000fe20000000000 */
.L_x_14:
[----:B-----5:R-:W-:Y:S06]  /*0750*/  BAR.SYNC.DEFER_BLOCKING 0x0 ;  /* 0x0000000000007b1d */ /* 0x020fec0000010000 */
[----:B------:R-:W-:Y:S01]  /*0760*/  ULDC.64 UR6, c[0x0][0x218] ;  /* 0x0000860000067ab9 */ /* 0x000fe20000000a00 */
[----:B------:R-:W-:Y:S01]  /*0770*/  BSSY B1, `(.L_x_15) ;  /* 0x000000d000017945 */ /* 0x000fe20003800000 */
[----:B------:R-:W-:Y:S01]  /*0780*/  UIMAD.WIDE UR6, UR5, 0x2, UR6 ;  /* 0x00000002050678a5 */ /* 0x000fe2000f8e0206 */
[----:B------:R-:W-:Y:S06]  /*0790*/  BAR.SYNC.DEFER_BLOCKING 0x0 ;  /* 0x0000000000007b1d */ /* 0x000fec0000010000 */
[----:B------:R1:W-:Y:S01]  /*07a0*/  @!P0 STS [R3+UR4], RZ ;  /* 0x000000ff03008988 */ /* 0x0003e20008000804 */
[----:B------:R-:W-:Y:S01]  /*07b0*/  NOP ;  /* 0x0000000000007918 */ /* 0x000fe20000000000 */
[----:B------:R-:W-:Y:S05]  /*07c0*/  @P1 BRA `(.L_x_16) ;  /* 0x00000000001c1947 */ /* 0x000fea0003800000 */
[----:B-1-34-:R-:W1:Y:S01]  /*07d0*/  LDS R4, [UR4+0x8] ;  /* 0x00000804ff047984 */ /* 0x01ae620008000800 */
[----:B------:R-:W-:Y:S01]  /*07e0*/  HFMA2.MMA R7, -RZ, RZ, 0, 6.67572021484375e-06 ;  /* 0x00000070ff077435 */ /* 0x000fe200000001ff */
[----:B------:R-:W-:Y:S02]  /*07f0*/  MOV R8, UR6 ;  /* 0x0000000600087c02 */ /* 0x000fe40008000f00 */
[----:B------:R-:W-:-:S05]  /*0800*/  MOV R9, UR7 ;  /* 0x0000000700097c02 */ /* 0x000fca0008000f00 */
[----:B------:R3:W-:Y:S02]  /*0810*/  STS.64 [UR4], R8 ;  /* 0x00000008ff007988 */ /* 0x0007e40008000a04 */
[----:B-1----:R-:W-:-:S05]  /*0820*/  LOP3.LUT R4, R4, 0x10, R7, 0xd8, !PT ;  /* 0x0000001004047812 */ /* 0x002fca00078ed807 */
[----:B------:R3:W-:Y:S02]  /*0830*/  STS [UR4+0x8], R4 ;  /* 0x00000804ff007988 */ /* 0x0007e40008000804 */
.L_x_16:
[----:B-1----:R-:W-:Y:S05]  /*0840*/  BSYNC B1 ;  /* 0x0000000000017941 */ /* 0x002fea0003800000 */
.L_x_15:
[----:B------:R-:W-:Y:S04]  /*0850*/  BSSY B1, `(.L_x_17) ;  /* 0x0000034000017945 */ /* 0x000fe80003800000 */
[----:B------:R-:W-:Y:S04]  /*0860*/  BSSY B2, `(.L_x_18) ;  /* 0x000002f000027945 */ /* 0x000fe80003800000 */
[----:B------:R-:W-:Y:S05]  /*0870*/  @P1 BRA `(.L_x_19) ;  /* 0x0000000000241947 */ /* 0x000fea0003800000 */
[----:B---34-:R-:W1:Y:S01]  /*0880*/  LDS R4, [UR4+0x34] ;  /* 0x00003404ff047984 */ /* 0x018e620008000800 */
[----:B------:R-:W-:-:S04]  /*0890*/  MOV R7, 0xf000000 ;  /* 0x0f00000000077802 */ /* 0x000fc80000000f00 */
[----:B-1----:R-:W-:-:S05]  /*08a0*/  LOP3.LUT R4, R4, 0xff000000, R7, 0xb8, !PT ;  /* 0xff00000004047812 */ /* 0x002fca00078eb807 */
[----:B------:R1:W-:Y:S01]  /*08b0*/  STS [UR4+0x34], R4 ;  /* 0x00003404ff007988 */ /* 0x0003e20008000804 */
[----:B------:R-:W-:Y:S05]  /*08c0*/  @P1 BRA `(.L_x_20) ;  /* 0x00000000001c1947 */ /* 0x000fea0003800000 */
[----:B-1----:R-:W1:Y:S01]  /*08d0*/  LDS R4, [UR4+0x38] ;  /* 0x00003804ff047984 */ /* 0x002e620008000800 */
[----:B------:R-:W-:-:S10]  /*08e0*/  HFMA2.MMA R7, -RZ, RZ, 0, 8.94069671630859375e-07 ;  /* 0x0000000fff077435 */ /* 0x000fd400000001ff */
[----:B-1----:R-:W-:-:S05]  /*08f0*/  LOP3.LUT R4, R4, 0xff, R7, 0xb8, !PT ;  /* 0x000000ff04047812 */ /* 0x002fca00078eb807 */
[----:B------:R1:W-:Y:S02]  /*0900*/  STS [UR4+0x38], R4 ;  /* 0x00003804ff007988 */ /* 0x0003e40008000804 */
.L_x_19:
[----:B------:R-:W-:Y:S05]  /*0910*/  @P1 BRA `(.L_x_21) ;  /* 0x0000000000141947 */ /* 0x000fea0003800000 */
[----:B-1-34-:R-:W-:-:S05]  /*0920*/  MOV R4, 0x3f ;  /* 0x0000003f00047802 */ /* 0x01afca0000000f00 */
[----:B------:R3:W-:Y:S02]  /*0930*/  STS [UR4+0x20], R4 ;  /* 0x00002004ff007988 */ /* 0x0007e40008000804 */
.L_x_20:
[----:B------:R-:W-:Y:S05]  /*0940*/  @P1 BRA `(.L_x_22) ;  /* 0x0000000000201947 */ /* 0x000fea0003800000 */
[----:B-1-3--:R-:W-:-:S05]  /*0950*/  MOV R4, UR8 ;  /* 0x0000000800047c02 */ /* 0x00afca0008000f00 */
[----:B------:R1:W-:Y:S02]  /*0960*/  STS [UR4+0x24], R4 ;  /* 0x00002404ff007988 */ /* 0x0003e40008000804 */
.L_x_21:
[----:B------:R-:W-:Y:S05]  /*0970*/  @P1 BRA `(.L_x_23) ;  /* 0x0000000000241947 */ /* 0x000fea0003800000 */
[----:B-1-34-:R-:W1:Y:S01]  /*0980*/  LDS R4, [UR4+0x1c] ;  /* 0x00001c04ff047984 */ /* 0x01ae620008000800 */
[----:B------:R-:W-:-:S07]  /*0990*/  HFMA2.MMA R6, -RZ, RZ, 0, 1.52587890625e-05 ;  /* 0x00000100ff067435 */ /* 0x000fce00000001ff */
[----:B------:R4:W-:Y:S01]  /*09a0*/  STS [UR4+0xc], R6 ;  /* 0x00000c06ff007988 */ /* 0x0009e20008000804 */
[----:B-1----:R-:W-:-:S05]  /*09b0*/  LOP3.LUT R4, R4, 0xf, RZ, 0xb8, !PT ;  /* 0x0000000f04047812 */ /* 0x002fca00078eb8ff */
[----:B------:R4:W-:Y:S02]  /*09c0*/  STS [UR4+0x1c], R4 ;  /* 0x00001c04ff007988 */ /* 0x0009e40008000804 */
.L_x_22:
[----:B------:R-:W-:Y:S05]  /*09d0*/  @P1 BRA `(.L_x_24) ;  /* 0x00000000001c1947 */ /* 0x000fea0003800000 */
[----:B-1-34-:R-:W1:Y:S02]  /*09e0*/  LDS R4, [UR4+0x34] ;  /* 0x00003404ff047984 */ /* 0x01ae640008000800 */
[----:B-1----:R-:W-:-:S05]  /*09f0*/  LOP3.LUT R4, R4, 0x7, RZ, 0xb8, !PT ;  /* 0x0000000704047812 */ /* 0x002fca00078eb8ff */
[----:B------:R1:W-:Y:S02]  /*0a00*/  STS [UR4+0x34], R4 ;  /* 0x00003404ff007988 */ /* 0x0003e40008000804 */
.L_x_23:
[----:B------:R-:W-:Y:S05]  /*0a10*/  @P1 BRA `(.L_x_25) ;  /* 0x0000000000201947 */ /* 0x000fea0003800000 */
[----:B-1-34-:R-:W1:Y:S02]  /*0a20*/  LDS R4, [UR4+0x34] ;  /* 0x00003404ff047984 */ /* 0x01ae640008000800 */
[----:B-1----:R-:W-:-:S05]  /*0a30*/  LOP3.LUT R4, R4, 0x38, RZ, 0xb8, !PT ;  /* 0x0000003804047812 */ /* 0x002fca00078eb8ff */
[----:B------:R1:W-:Y:S02]  /*0a40*/  STS [UR4+0x34], R4 ;  /* 0x00003404ff007988 */ /* 0x0003e40008000804 */
.L_x_24:
[----:B------:R-:W-:Y:S05]  /*0a50*/  @P1 BRA `(.L_x_26) ;  /* 0x0000000000201947 */ /* 0x000fea0003800000 */
[----:B-1-34-:R-:W1:Y:S01]  /*0a60*/  LDS R4, [UR4+0x8] ;  /* 0x00000804ff047984 */ /* 0x01ae620008000800 */
[----:B------:R-:W-:-:S04]  /*0a70*/  MOV R7, 0x780 ;  /* 0x0000078000077802 */ /* 0x000fc80000000f00 */
[----:B-1----:R-:W-:-:S05]  /*0a80*/  LOP3.LUT R4, R4, 0x500, R7, 0xd8, !PT ;  /* 0x0000050004047812 */ /* 0x002fca00078ed807 */
[----:B------:R1:W-:Y:S02]  /*0a90*/  STS [UR4+0x8], R4 ;  /* 0x00000804ff007988 */ /* 0x0003e40008000804 */
.L_x_25:
[----:B------:R-:W-:Y:S05]  /*0aa0*/  @P1 BRA `(.L_x_27) ;  /* 0x0000000000281947 */ /* 0x000fea0003800000 */
[----:B-1-34-:R-:W1:Y:S02]  /*0ab0*/  LDS R4, [UR4+0x8] ;  /* 0x00000804ff047984 */ /* 0x01ae640008000800 */
[----:B-1----:R-:W-:-:S05]  /*0ac0*/  LOP3.LUT R4, R4, 0x1800, RZ, 0xb8, !PT ;  /* 0x0000180004047812 */ /* 0x002fca00078eb8ff */
[----:B------:R1:W-:Y:S02]  /*0ad0*/  STS [UR4+0x8], R4 ;  /* 0x00000804ff007988 */ /* 0x0003e40008000804 */
.L_x_26:
[----:B------:R-:W-:Y:S05]  /*0ae0*/  @P1 BREAK B2 ;  /* 0x0000000000021942 */ /* 0x000fea0003800000 */
[----:B------:R-:W-:Y:S05]  /*0af0*/  @P1 BRA `(.L_x_28) ;  /* 0x0000000000241947 */ /* 0x000fea0003800000 */
[----:B-1-34-:R-:W1:Y:S01]  /*0b00*/  LDS R4, [UR4+0x8] ;  /* 0x00000804ff047984 */ /* 0x01ae620008000800 */
[----:B------:R-:W-:-:S10]  /*0b10*/  HFMA2.MMA R7, -RZ, RZ, 0, 512 ;  /* 0x00006000ff077435 */ /* 0x000fd400000001ff */
[----:B-1----:R-:W-:-:S04]  /*0b20*/  LOP3.LUT R4, R4, 0x2000, R7, 0xd8, !PT ;  /* 0x0000200004047812 */ /* 0x002fc800078ed807 */
[----:B------:R-:W-:-:S05]  /*0b30*/  LOP3.LUT R4, R4, 0x400000, RZ, 0xb8, !PT ;  /* 0x0040000004047812 */ /* 0x000fca00078eb8ff */
[----:B------:R1:W-:Y:S02]  /*0b40*/  STS [UR4+0x8], R4 ;  /* 0x00000804ff007988 */ /* 0x0003e40008000804 */
.L_x_27:
[----:B------:R-:W-:Y:S05]  /*0b50*/  BSYNC B2 ;  /* 0x0000000000027941 */ /* 0x000fea0003800000 */
.L_x_18:
[----:B-1-34-:R-:W1:Y:S02]  /*0b60*/  @!P1 LDS R4, [UR4+0x8] ;  /* 0x00000804ff049984 */ /* 0x01ae640008000800 */
[----:B-1----:R-:W-:-:S05]  /*0b70*/  @!P1 LOP3.LUT R4, R4, 0x8000, RZ, 0xb8, !PT ;  /* 0x0000800004049812 */ /* 0x002fca00078eb8ff */
[----:B------:R1:W-:Y:S02]  /*0b80*/  @!P1 STS [UR4+0x8], R4 ;  /* 0x00000804ff009988 */ /* 0x0003e40008000804 */
.L_x_28:
[----:B------:R-:W-:Y:S05]  /*0b90*/  BSYNC B1 ;  /* 0x0000000000017941 */ /* 0x000fea0003800000 */
.L_x_17:
[----:B------:R-:W-:Y:S05]  /*0ba0*/  WARPSYNC.ALL ;  /* 0x0000000000007948 */ /* 0x000fea0003800000 */
[----:B------:R-:W-:Y:S01]  /*0bb0*/  NOP ;  /* 0x0000000000007918 */ /* 0x000fe20000000000 */
[----:B------:R-:W-:Y:S05]  /*0bc0*/  @P0 BRA `(.L_x_29) ;  /* 0x0000000000340947 */ /* 0x000fea0003800000 */
[----:B-1-34-:R-:W1:Y:S01]  /*0bd0*/  S2R R4, SR_LANEID ;  /* 0x0000000000047919 */ /* 0x01ae620000000000 */
[----:B------:R-:W-:Y:S01]  /*0be0*/  NOP ;  /* 0x0000000000007918 */ /* 0x000fe20000000000 */
[----:B------:R-:W-:Y:S02]  /*0bf0*/  PLOP3.LUT P3, PT, PT, PT, UP0, 0x80, 0x0 ;  /* 0x000000000000781c */ /* 0x000fe40003f6f008 */
[----:B-1----:R-:W-:Y:S01]  /*0c00*/  SHF.L.U32 R4, R4, 0x2, RZ ;  /* 0x0000000204047819 */ /* 0x002fe200000006ff */
[----:B------:R-:W-:-:S03]  /*0c10*/  UIADD3 UR6, UP0, UR20, 0x80, URZ ;  /* 0x0000008014067890 */ /* 0x000fc6000ff1e03f */
[----:B------:R-:W-:Y:S01]  /*0c20*/  IADD3 R6, P0, R4, UR9, RZ ;  /* 0x0000000904067c10 */ /* 0x000fe2000ff1e0ff */
[----:B------:R-:W1:Y:S01]  /*0c30*/  LDS R9, [R4+UR4] ;  /* 0x0000000404097984 */ /* 0x000e620008000800 */
[----:B------:R-:W-:Y:S02]  /*0c40*/  UIADD3.X UR7, URZ, UR21, URZ, UP0, !UPT ;  /* 0x000000153f077290 */ /* 0x000fe400087fe43f */
[----:B------:R-:W-:-:S05]  /*0c50*/  IADD3.X R7, RZ, UR21, RZ, P0, P3 ;  /* 0x00000015ff077c10 */ /* 0x000fca00087e64ff */
[----:B-1----:R1:W5:Y:S01]  /*0c60*/  ATOMG.E.EXCH.STRONG.GPU PT, RZ, [R6], R9 ;  /* 0x0000000906ff73a8 */ /* 0x00236200041ee100 */
[----:B------:R-:W-:-:S04]  /*0c70*/  DEPBAR {5,4,3,2,1,0} ;  /* 0x0000003f0000791a */ /* 0x000fc80000000000 */
[----:B------:R1:W-:Y:S01]  /*0c80*/  UTMACCTL.IV [UR6] ;  /* 0x00000000060079b9 */ /* 0x0003e20008000000 */
[----:B------:R-:W-:Y:S01]  /*0c90*/  NOP ;  /* 0x0000000000007918 */ /* 0x000fe20000000000 */
.L_x_29:
[----:B-----5:R-:W-:Y:S01]  /*0ca0*/  BAR.SYNC.DEFER_BLOCKING 0x0 ;  /* 0x0000000000007b1d */ /* 0x020fe20000010000 */
[----:B------:R-:W-:Y:S02]  /*0cb0*/  ELECT P0, URZ, PT ;  /* 0x00000000003f782f */ /* 0x000fe40003800000 */
[----:B-1-34-:R-:W-:Y:S01]  /*0cc0*/  @!P1 MOV R4, 0x400 ;  /* 0x0000040000049802 */ /* 0x01afe20000000f00 */
[----:B------:R-:W-:Y:S01]  /*0cd0*/  USHF.L.U32 UR7, UR22, 0x6, URZ ;  /* 0x0000000616077899 */ /* 0x000fe2000800063f */
[----:B------:R-:W-:Y:S01]  /*0ce0*/  LOP3.LUT R0, R0, 0x24, RZ, 0xc0, !PT ;  /* 0x0000002400007812 */ /* 0x000fe200078ec0ff */
[----:B------:R-:W-:Y:S01]  /*0cf0*/  VOTEU.ALL UP0, P1 ;  /* 0x00000000003f7886 */ /* 0x000fe20000800000 */
[----:B------:R-:W-:Y:S01]  /*0d00*/  UMOV UR8, 0x1 ;  /* 0x0000000100087882 */ /* 0x000fe20000000000 */
[----:B------:R-:W-:Y:S01]  /*0d10*/  VOTEU.ALL UP2, P1 ;  /* 0x00000000003f7886 */ /* 0x000fe20000840000 */
[----:B------:R-:W-:Y:S02]  /*0d20*/  ISETP.LT.U32.AND P0, PT, R124, 0x20, P0 ;  /* 0x000000207c00780c */ /* 0x000fe40000701070 */
[----:B------:R-:W-:-:S04]  /*0d30*/  @!UP0 UIADD3 UR8, -UR8, 0x100000, URZ ;  /* 0x0010000008088890 */ /* 0x000fc8000fffe13f */
[----:B------:R-:W-:Y:S02]  /*0d40*/  @!UP0 USHF.L.U32 UR9, UR8, 0xb, URZ ;  /* 0x0000000b08098899 */ /* 0x000fe4000800063f */
[----:B------:R-:W-:-:S05]  /*0d50*/  @!UP0 USHF.L.U32 UR8, UR8, 0x1, URZ ;  /* 0x0000000108088899 */ /* 0x000fca000800063f */
[----:B------:R-:W-:Y:S01]  /*0d60*/  VOTEU.ANY UP1, P0 ;  /* 0x00000000003f7886 */ /* 0x000fe20000020100 */
[----:B------:R-:W1:Y:S06]  /*0d70*/  FENCE.VIEW.ASYNC.S ;  /* 0x00000000000073c6 */ /* 0x000e6c0000000000 */
[----:B-1----:R1:W3:Y:S02]  /*0d80*/  @!UP2 SYNCS.EXCH.64 URZ, [UR4+0x400], UR8 ;  /* 0x00040008043fa5b2 */ /* 0x0022e40008000100 */
[----:B---3--:R-:W-:Y:S01]  /*0d90*/  BAR.SYNC.DEFER_BLOCKING 0x0 ;  /* 0x0000000000007b1d */ /* 0x008fe20000010000 */
[----:B------:R-:W-:-:S05]  /*0da0*/  @UP1 UIADD3 UR5, UR4, 0x400, URZ ;  /* 0x0000040004051890 */ /* 0x000fca000fffe03f */
[----:B------:R-:W-:Y:S01]  /*0db0*/  VOTEU.ANY UP2, P0 ;  /* 0x00000000003f7886 */ /* 0x000fe20000040100 */
[----:B------:R-:W-:Y:S01]  /*0dc0*/  @UP1 UMOV UR6, URZ ;  /* 0x0000003f00061c82 */ /* 0x000fe20008000000 */
[----:B------:R1:W-:Y:S01]  /*0dd0*/  @!P1 SYNCS.ARRIVE.TRANS64 RZ, [UR4+0x400], R4 ;  /* 0x00040004ffff99a7 */ /* 0x0003e20008000004 */
[----:B------:R-:W-:Y:S06]  /*0de0*/  BAR.SYNC.DEFER_BLOCKING 0x0 ;  /* 0x0000000000007b1d */ /* 0x000fec0000010000 */
[----:B------:R1:W-:Y:S02]  /*0df0*/  @UP2 UTMALDG.2D [UR4], [UR20] ;  /* 0x00000004140025b4 */ /* 0x0003e40008008000 */
[----:B------:R-:W-:Y:S06]  /*0e00*/  BAR.SYNC.DEFER_BLOCKING 0x0 ;  /* 0x0000000000007b1d */ /* 0x000fec0000010000 */
[----:B------:R-:W3:Y:S02]  /*0e10*/  SYNCS.PHASECHK.TRANS64.TRYWAIT P0, [UR4+0x400], RZ ;  /* 0x000400ffff0075a7 */ /* 0x000ee40008000144 */
[----:B-1-3--:R-:W-:Y:S05]  /*0e20*/  @!P0 BRA `(.L_x_30) ;  /* 0x0000004000688947 */ /* 0x00afea0003800000 */
.L_x_45:
[----:B------:R-:W-:Y:S01]  /*0e30*/  BAR.SYNC.DEFER_BLOCKING 0x0 ;  /* 0x0000000000007b1d */ /* 0x000fe20000010000 */
[----:B------:R-:W-:Y:S02]  /*0e40*/  LOP3.LUT R7, R2, 0x48, RZ, 0xc0, !PT ;  /* 0x0000004802077812 */ /* 0x000fe400078ec0ff */
[----:B------:R-:W-:Y:S02]  /*0e50*/  ELECT P0, URZ, PT ;  /* 0x00000000003f782f */ /* 0x000fe40003800000 */
[----:B------:R-:W-:Y:S01]  /*0e60*/  LOP3.LUT R0, R0, 0x1c, R3, 0x78, !PT ;  /* 0x0000001c00007812 */ /* 0x000fe200078e7803 */
[----:B------:R-:W-:Y:S01]  /*0e70*/  UIADD3 UR11, UR7, 0x10, URZ ;  /* 0x00000010070b7890 */ /* 0x000fe2000fffe03f */
[----:B------:R-:W-:Y:S01]  /*0e80*/  @!P1 MOV R6, 0x400 ;  /* 0x0000040000069802 */ /* 0x000fe20000000f00 */
[----:B------:R-:W-:Y:S01]  /*0e90*/  UMOV UR12, 0x1 ;  /* 0x00000001000c7882 */ /* 0x000fe20000000000 */
[----:B------:R-:W-:Y:S01]  /*0ea0*/  LOP3.LUT R7, R0, R7, RZ, 0x3c, !PT ;  /* 0x0000000700077212 */ /* 0x000fe200078e3cff */
[----:B------:R-:W-:Y:S01]  /*0eb0*/  VOTEU.ALL UP2, P1 ;  /* 0x00000000003f7886 */ /* 0x000fe20000840000 */
[----:B------:R-:W-:-:S04]  /*0ec0*/  @!UP0 UIADD3 UR12, -UR12, 0x100000, URZ ;  /* 0x001000000c0c8890 */ /* 0x000fc8000fffe13f */
[----:B------:R-:W-:Y:S02]  /*0ed0*/  @!UP0 USHF.L.U32 UR13, UR12, 0xb, URZ ;  /* 0x0000000b0c0d8899 */ /* 0x000fe4000800063f */
[----:B------:R-:W-:Y:S01]  /*0ee0*/  @!UP0 USHF.L.U32 UR12, UR12, 0x1, URZ ;  /* 0x000000010c0c8899 */ /* 0x000fe2000800063f */
[----:B------:R-:W-:Y:S01]  /*0ef0*/  UMOV UR8, UR4 ;  /* 0x0000000400087c82 */ /* 0x000fe20008000000 */
[----:B------:R-:W-:Y:S02]  /*0f00*/  LOP3.LUT R4, R7, 0x80, R124, 0xf8, !PT ;  /* 0x0000008007047812 */ /* 0x000fe400078ef87c */
[----:B------:R-:W-:Y:S02]  /*0f10*/  ISETP.LT.U32.AND P0, PT, R124, 0x20, P0 ;  /* 0x000000207c00780c */ /* 0x000fe40000701070 */
[----:B------:R-:W-:Y:S01]  /*0f20*/  LEA R0, R4, UR4, 0x2 ;  /* 0x0000000404007c11 */ /* 0x000fe2000f8e10ff */
[----:B------:R-:W1:Y:S04]  /*0f30*/  @!P1 SYNCS.CCTL.IV [UR4+0x400] ;  /* 0x00040000ff0099b1 */ /* 0x000e680008000004 */
[----:B-1----:R1:W3:Y:S06]  /*0f40*/  LDSM.16.M88 R2, [R0] ;  /* 0x000000000002783b */ /* 0x0022ec0000000000 */
[----:B------:R-:W-:Y:S01]  /*0f50*/  VOTEU.ANY UP1, P0 ;  /* 0x00000000003f7886 */ /* 0x000fe20000020100 */
[----:B------:R-:W-:Y:S01]  /*0f60*/  VOTEU.ANY UP3, P0 ;  /* 0x00000000003f7886 */ /* 0x000fe20000060100 */
[----:B------:R-:W-:Y:S03]  /*0f70*/  BAR.SYNC.DEFER_BLOCKING 0x0 ;  /* 0x0000000000007b1d */ /* 0x000fe60000010000 */
[----:B------:R-:W-:-:S03]  /*0f80*/  @UP1 UIADD3 UR9, UR4, 0x400, URZ ;  /* 0x0000040004091890 */ /* 0x000fc6000fffe03f */
[----:B------:R-:W-:Y:S01]  /*0f90*/  @UP1 UMOV UR10, 0x10 ;  /* 0x00000010000a1882 */ /* 0x000fe20000000000 */
[----:B------:R-:W4:Y:S02]  /*0fa0*/  FENCE.VIEW.ASYNC.S ;  /* 0x00000000000073c6 */ /* 0x000f240000000000 */
[----:B----4-:R1:W4:Y:S02]  /*0fb0*/  @!UP2 SYNCS.EXCH.64 URZ, [UR4+0x400], UR12 ;  /* 0x0004000c043fa5b2 */ /* 0x0103240008000100 */
[----:B----4-:R-:W-:Y:S06]  /*0fc0*/  BAR.SYNC.DEFER_BLOCKING 0x0 ;  /* 0x0000000000007b1d */ /* 0x010fec0000010000 */
[----:B------:R1:W-:Y:S02]  /*0fd0*/  @!P1 SYNCS.ARRIVE.TRANS64 RZ, [UR4+0x400], R6 ;  /* 0x00040006ffff99a7 */ /* 0x0003e40008000004 */
[----:B------:R-:W-:Y:S06]  /*0fe0*/  BAR.SYNC.DEFER_BLOCKING 0x0 ;  /* 0x0000000000007b1d */ /* 0x000fec0000010000 */
[----:B------:R1:W-:Y:S02]  /*0ff0*/  @UP3 UTMALDG.2D [UR8], [UR20] ;  /* 0x00000008140035b4 */ /* 0x0003e40008008000 */
[----:B------:R-:W-:Y:S06]  /*1000*/  BAR.SYNC.DEFER_BLOCKING 0x0 ;  /* 0x0000000000007b1d */ /* 0x000fec0000010000 */
[----:B------:R-:W4:Y:S02]  /*1010*/  SYNCS.PHASECHK.TRANS64.TRYWAIT P0, [UR4+0x400], RZ ;  /* 0x000400ffff0075a7 */ /* 0x000f240008000144 */
[----:B-1-34-:R-:W-:Y:S05]  /*1020*/  @!P0 BRA `(.L_x_31) ;  /* 0x0000003c00f48947 */ /* 0x01afea0003800000 */
.L_x_46:
[----:B------:R-:W-:Y:S01]  /*1030*/  BAR.SYNC.DEFER_BLOCKING 0x0 ;  /* 0x0000000000007b1d */ /* 0x000fe20000010000 */
[----:B------:R-:W-:Y:S02]  /*1040*/  ELECT P0, URZ, PT ;  /* 0x00000000003f782f */ /* 0x000fe40003800000 */
[----:B------:R-:W-:Y:S01]  /*1050*/  @!P1 MOV R7, 0x400 ;  /* 0x0000040000079802 */ /* 0x000fe20000000f00 */
[----:B------:R-:W-:Y:S01]  /*1060*/  UIADD3 UR15, UR7, 0x20, URZ ;  /* 0x00000020070f7890 */ /* 0x000fe2000fffe03f */
[----:B------:R-:W-:Y:S01]  /*1070*/  ISETP.LT.U32.AND P0, PT, R124, 0x20, P0 ;  /* 0x000000207c00780c */ /* 0x000fe20000701070 */
[----:B------:R-:W-:Y:S01]  /*1080*/  UMOV UR8, 0x1 ;  /* 0x0000000100087882 */ /* 0x000fe20000000000 */
[----:B------:R-:W-:Y:S01]  /*1090*/  VOTEU.ALL UP2, P1 ;  /* 0x00000000003f7886 */ /* 0x000fe20000840000 */
[----:B------:R-:W-:-:S04]  /*10a0*/  @!UP0 UIADD3 UR8, -UR8, 0x100000, URZ ;  /* 0x0010000008088890 */ /* 0x000fc8000fffe13f */
[----:B------:R-:W-:Y:S02]  /*10b0*/  @!UP0 USHF.L.U32 UR9, UR8, 0xb, URZ ;  /* 0x0000000b08098899 */ /* 0x000fe4000800063f */
[----:B------:R-:W-:Y:S01]  /*10c0*/  @!UP0 USHF.L.U32 UR8, UR8, 0x1, URZ ;  /* 0x0000000108088899 */ /* 0x000fe2000800063f */
[----:B------:R-:W-:-:S03]  /*10d0*/  UMOV UR12, UR4 ;  /* 0x00000004000c7c82 */ /* 0x000fc60008000000 */
[----:B------:R-:W-:Y:S01]  /*10e0*/  VOTEU.ANY UP1, P0 ;  /* 0x00000000003f7886 */ /* 0x000fe20000020100 */
[----:B------:R-:W-:-:S04]  /*10f0*/  VOTEU.ANY UP3, P0 ;  /* 0x00000000003f7886 */ /* 0x000fc80000060100 */
[----:B------:R-:W-:Y:S02]  /*1100*/  @UP1 UIADD3 UR13, UR4, 0x400, URZ ;  /* 0x00000400040d1890 */ /* 0x000fe4000fffe03f */
[----:B------:R-:W1:Y:S02]  /*1110*/  @!P1 SYNCS.CCTL.IV [UR4+0x400] ;  /* 0x00040000ff0099b1 */ /* 0x000e640008000004 */
[----:B-1----:R1:W3:Y:S01]  /*1120*/  LDSM.16.M88 R6, [R0] ;  /* 0x000000000006783b */ /* 0x0022e20000000000 */
[----:B------:R-:W-:Y:S01]  /*1130*/  @UP1 UMOV UR14, 0x20 ;  /* 0x00000020000e1882 */ /* 0x000fe20000000000 */
[----:B------:R-:W-:Y:S06]  /*1140*/  BAR.SYNC.DEFER_BLOCKING 0x0 ;  /* 0x0000000000007b1d */ /* 0x000fec0000010000 */
        /* <DEDUP_REMOVED lines=9> */
.L_x_47:
        /* <DEDUP_REMOVED lines=27> */
.L_x_48:
[----:B------:R-:W-:Y:S01]  /*1390*/  BAR.SYNC.DEFER_BLOCKING 0x0 ;  /* 0x0000000000007b1d */ /* 0x000fe20000010000 */
[----:B------:R-:W-:Y:S01]  /*13a0*/  UIADD3 UR5, -UR7, UR23, URZ ;  /* 0x0000001707057290 */ /* 0x000fe2000fffe13f */
[----:B------:R-:W-:Y:S01]  /*13b0*/  FADD R2, RZ, -R2 ;  /* 0x80000002ff027221 */ /* 0x000fe20000000000 */
[----:B------:R-:W-:Y:S01]  /*13c0*/  FADD R6, RZ, -R6 ;  /* 0x80000006ff067221 */ /* 0x000fe20000000000 */
[----:B------:R-:W-:Y:S01]  /*13d0*/  FADD R7, RZ, -R7 ;  /* 0x80000007ff077221 */ /* 0x000fe20000000000 */
[----:B------:R-:W-:Y:S02]  /*13e0*/  UISETP.GE.AND UP1, UPT, UR5, 0x3, UPT ;  /* 0x000000030500788c */ /* 0x000fe4000bf26270 */
[----:B------:R-:W-:Y:S02]  /*13f0*/  FSEL R2, R2, RZ, P2 ;  /* 0x000000ff02027208 */ /* 0x000fe40001000000 */
[----:B------:R-:W-:Y:S02]  /*1400*/  FSEL R10, R6, RZ, P2 ;  /* 0x000000ff060a7208 */ /* 0x000fe40001000000 */
[----:B------:R-:W-:-:S02]  /*1410*/  PLOP3.LUT P0, PT, PT, PT, UP1, 0x80, 0x0 ;  /* 0x000000000000781c */ /* 0x000fc40003f0f018 */
[----:B------:R-:W-:Y:S01]  /*1420*/  FSEL R61, R7, RZ, P2 ;  /* 0x000000ff073d7208 */ /* 0x000fe20001000000 */
[----:B------:R-:W1:Y:S02]  /*1430*/  @!P1 SYNCS.CCTL.IV [UR4+0x400] ;  /* 0x00040000ff0099b1 */ /* 0x000e640008000004 */
[----:B-1----:R-:W1:Y:S02]  /*1440*/  LDSM.16.M88 R0, [R0] ;  /* 0x000000000000783b */ /* 0x002e640000000000 */
[----:B-1----:R-:W-:-:S05]  /*1450*/  FADD R8, RZ, -R0 ;  /* 0x80000000ff087221 */ /* 0x002fca0000000000 */
[----:B------:R-:W-:Y:S01]  /*1460*/  FSEL R0, R8, RZ, P2 ;  /* 0x000000ff08007208 */ /* 0x000fe20001000000 */
[----:B------:R-:W-:Y:S06]  /*1470*/  @!P0 BRA `(.L_x_34) ;  /* 0x0000000c00008947 */ /* 0x000fec0003800000 */
[----:B------:R-:W-:Y:S01]  /*1480*/  LOP3.LUT R6, R124, 0x1f, RZ, 0xc0, !PT ;  /* 0x0000001f7c067812 */ /* 0x000fe200078ec0ff */
[----:B------:R-:W-:Y:S01]  /*1490*/  UISETP.LT.U32.AND UP1, UPT, UR5, 0x10, UPT ;  /* 0x000000100500788c */ /* 0x000fe2000bf21070 */
[----:B------:R-:W-:Y:S01]  /*14a0*/  IADD3 R19, P0, R130, -0x2, RZ ;  /* 0xfffffffe82137810 */ /* 0x000fe20007f1e0ff */
[----:B------:R-:W-:Y:S01]  /*14b0*/  ULEA UR8, UR22, 0x1000, 0x11 ;  /* 0x0000100016087891 */ /* 0x000fe2000f8e883f */
[----:B------:R-:W-:Y:S01]  /*14c0*/  ISETP.GE.U32.AND P2, PT, R6, 0x10, PT ;  /* 0x000000100600780c */ /* 0x000fe20003f46070 */
[----:B------:R-:W-:Y:S01]  /*14d0*/  USEL UR6, UR5, 0x10, UP1 ;  /* 0x0000001005067887 */ /* 0x000fe20008800000 */
[----:B------:R-:W-:Y:S02]  /*14e0*/  SHF.R.U32.HI R6, RZ, 0x5, R124 ;  /* 0x00000005ff067819 */ /* 0x000fe4000001167c */
[----:B------:R-:W-:Y:S01]  /*14f0*/  LEA R11, R5, UR4, 0x5 ;  /* 0x00000004050b7c11 */ /* 0x000fe2000f8e28ff */
[----:B------:R-:W-:Y:S01]  /*1500*/  UIADD3 UR6, UP1, UR6, -0x2, URZ ;  /* 0xfffffffe06067890 */ /* 0x000fe2000ff3e03f */
[----:B------:R-:W-:-:S02]  /*1510*/  LOP3.LUT R6, R6, 0x7, RZ, 0xc0, !PT ;  /* 0x0000000706067812 */ /* 0x000fc400078ec0ff */
[----:B------:R-:W-:Y:S01]  /*1520*/  IADD3.X R20, RZ, -0x1, RZ, P0, !PT ;  /* 0xffffffffff147810 */ /* 0x000fe200007fe4ff */
[----:B------:R-:W-:Y:S01]  /*1530*/  UIADD3.X UR9, URZ, -0x1, URZ, UP1, !UPT ;  /* 0xffffffff3f097890 */ /* 0x000fe20008ffe43f */
[C---:B------:R-:W-:Y:S02]  /*1540*/  LOP3.LUT P3, RZ, R124.reuse, 0x387, RZ, 0xc0, !PT ;  /* 0x000003877cff7812 */ /* 0x040fe4000786c0ff */
[----:B------:R-:W-:Y:S02]  /*1550*/  ISETP.GE.U32.AND P4, PT, R124, 0x80, PT ;  /* 0x000000807c00780c */ /* 0x000fe40003f86070 */
[----:B------:R-:W-:Y:S02]  /*1560*/  SHF.L.U32 R22, R130, 0x2, RZ ;  /* 0x0000000282167819 */ /* 0x000fe400000006ff */
[----:B------:R-:W-:Y:S02]  /*1570*/  SHF.R.U32.HI R23, RZ, 0x1e, R130 ;  /* 0x0000001eff177819 */ /* 0x000fe40000011682 */
[----:B------:R-:W-:-:S02]  /*1580*/  SHF.L.U32 R24, R5, 0x2, RZ ;  /* 0x0000000205187819 */ /* 0x000fc400000006ff */
[----:B------:R-:W-:Y:S02]  /*1590*/  MOV R17, R19 ;  /* 0x0000001300117202 */ /* 0x000fe40000000f00 */
[----:B------:R-:W-:Y:S02]  /*15a0*/  LEA R12, R6, R11, 0x2 ;  /* 0x0000000b060c7211 */ /* 0x000fe400078e10ff */
[----:B------:R-:W-:-:S07]  /*15b0*/  MOV R18, R20 ;  /* 0x0000001400127202 */ /* 0x000fce0000000f00 */
.L_x_35:
[----:B------:R-:W-:-:S06]  /*15c0*/  UIMAD.WIDE UR12, UR8, 0x4, UR24 ;  /* 0x00000004080c78a5 */ /* 0x000fcc000f8e0218 */
[----:B------:R-:W-:-:S04]  /*15d0*/  IADD3 R6, P0, R22, UR12, RZ ;  /* 0x0000000c16067c10 */ /* 0x000fc8000ff1e0ff */
[----:B------:R-:W-:-:S05]  /*15e0*/  IADD3.X R7, R23, UR13, RZ, P0, !PT ;  /* 0x0000000d17077c10 */ /* 0x000fca00087fe4ff */
[----:B------:R-:W3:Y:S01]  /*15f0*/  LDG.E R6, desc[UR26][R6.64] ;  /* 0x0000001a06067981 */ /* 0x000ee2000c1e1900 */
[----:B------:R-:W-:-:S04]  /*1600*/  IADD3 R8, P0, R24, UR12, RZ ;  /* 0x0000000c18087c10 */ /* 0x000fc8000ff1e0ff */
[----:B------:R-:W-:-:S05]  /*1610*/  IADD3.X R9, RZ, UR13, RZ, P0, !PT ;  /* 0x0000000dff097c10 */ /* 0x000fca00087fe4ff */
[----:B------:R-:W4:Y:S01]  /*1620*/  LDG.E R8, desc[UR26][R8.64] ;  /* 0x0000001a08087981 */ /* 0x000f22000c1e1900 */
[----:B------:R-:W-:Y:S01]  /*1630*/  UIADD3 UR6, UP1, UR6, -0x1, URZ ;  /* 0xffffffff06067890 */ /* 0x000fe2000ff3e03f */
[----:B------:R-:W-:Y:S03]  /*1640*/  BAR.SYNC.DEFER_BLOCKING 0x0 ;  /* 0x0000000000007b1d */ /* 0x000fe60000010000 */
[----:B------:R-:W-:Y:S01]  /*1650*/  UIADD3.X UR9, UR9, -0x1, URZ, UP1, !UPT ;  /* 0xffffffff09097890 */ /* 0x000fe20008ffe43f */
[----:B------:R-:W-:Y:S01]  /*1660*/  ISETP.NE.U32.AND P0, PT, R17, RZ, PT ;  /* 0x000000ff1100720c */ /* 0x000fe20003f05070 */
[----:B------:R-:W-:Y:S01]  /*1670*/  UIADD3 UR8, UR8, 0x800, URZ ;  /* 0x0000080008087890 */ /* 0x000fe2000fffe03f */
[----:B------:R-:W-:Y:S02]  /*1680*/  ISETP.NE.U32.AND P5, PT, RZ, UR6, PT ;  /* 0x00000006ff007c0c */ /* 0x000fe4000bfa5070 */
[----:B------:R-:W-:-:S02]  /*1690*/  ISETP.NE.AND.EX P0, PT, R18, RZ, PT, P0 ;  /* 0x000000ff1200720c */ /* 0x000fc40003f05300 */
[----:B------:R-:W-:Y:S02]  /*16a0*/  ISETP.NE.AND.EX P5, PT, RZ, UR9, PT, P5 ;  /* 0x00000009ff007c0c */ /* 0x000fe4000bfa5350 */
[----:B------:R-:W-:-:S04]  /*16b0*/  IADD3 R17, P6, R17, -0x1, RZ ;  /* 0xffffffff11117810 */ /* 0x000fc80007fde0ff */
[----:B------:R-:W-:Y:S01]  /*16c0*/  IADD3.X R18, R18, -0x1, RZ, P6, !PT ;  /* 0xffffffff12127810 */ /* 0x000fe200037fe4ff */
[----:B---3--:R-:W-:-:S04]  /*16d0*/  FADD R13, RZ, -R6 ;  /* 0x80000006ff0d7221 */ /* 0x008fc80000000000 */
[----:B------:R-:W-:-:S06]  /*16e0*/  FMUL R14, R13, R2 ;  /* 0x000000020d0e7220 */ /* 0x000fcc0000400000 */
[----:B------:R-:W1:Y:S01]  /*16f0*/  SHFL.BFLY PT, R14, R14, 0x10, 0x1f ;  /* 0x0e001f000e0e7f89 */ /* 0x000e6200000e0000 */
[----:B----4-:R-:W-:Y:S01]  /*1700*/  FADD R8, RZ, -R8 ;  /* 0x80000008ff087221 */ /* 0x010fe20000000000 */
[----:B-1----:R-:W-:-:S05]  /*1710*/  FFMA R13, R13, R2, R14 ;  /* 0x000000020d0d7223 */ /* 0x002fca000000000e */
[----:B------:R-:W-:Y:S01]  /*1720*/  @!P2 STS [R12], R13 ;  /* 0x0000000d0c00a388 */ /* 0x000fe20000000800 */
[----:B------:R-:W-:Y:S06]  /*1730*/  BAR.SYNC.DEFER_BLOCKING 0x0 ;  /* 0x0000000000007b1d */ /* 0x000fec0000010000 */
[----:B------:R-:W1:Y:S04]  /*1740*/  @!P4 LDS R15, [R3+UR4] ;  /* 0x00000004030fc984 */ /* 0x000e680008000800 */
[----:B-1----:R-:W1:Y:S02]  /*1750*/  SHFL.BFLY PT, R6, R15, 0x4, 0x1f ;  /* 0x0c801f000f067f89 */ /* 0x002e6400000e0000 */
[----:B-1----:R-:W-:-:S05]  /*1760*/  FADD R6, R15, R6 ;  /* 0x000000060f067221 */ /* 0x002fca0000000000 */
[----:B------:R-:W1:Y:S02]  /*1770*/  SHFL.BFLY PT, R7, R6, 0x2, 0x1f ;  /* 0x0c401f0006077f89 */ /* 0x000e6400000e0000 */
[----:B-1----:R-:W-:-:S05]  /*1780*/  FADD R7, R6, R7 ;  /* 0x0000000706077221 */ /* 0x002fca0000000000 */
[----:B------:R-:W1:Y:S02]  /*1790*/  SHFL.BFLY PT, R16, R7, 0x1, 0x1f ;  /* 0x0c201f0007107f89 */ /* 0x000e6400000e0000 */
[----:B-1----:R-:W-:-:S05]  /*17a0*/  FADD R16, R7, R16 ;  /* 0x0000001007107221 */ /* 0x002fca0000000000 */
[----:B------:R-:W-:Y:S01]  /*17b0*/  @!P3 STS [R3+UR4], R16 ;  /* 0x000000100300b988 */ /* 0x000fe20008000804 */
[----:B------:R-:W-:Y:S06]  /*17c0*/  BAR.SYNC.DEFER_BLOCKING 0x0 ;  /* 0x0000000000007b1d */ /* 0x000fec0000010000 */
[----:B------:R-:W1:Y:S02]  /*17d0*/  LDS R9, [R11] ;  /* 0x000000000b097984 */ /* 0x000e640000000800 */
[----:B-1----:R-:W-:Y:S01]  /*17e0*/  @!P0 FADD R2, R8, R9 ;  /* 0x0000000908028221 */ /* 0x002fe20000000000 */
[----:B------:R-:W-:Y:S06]  /*17f0*/  @P5 BRA `(.L_x_35) ;  /* 0xfffffffc00705947 */ /* 0x000fec000383ffff */
[----:B------:R-:W-:-:S06]  /*1800*/  UISETP.GE.U32.AND UP1, UPT, UR5, 0x13, UPT ;  /* 0x000000130500788c */ /* 0x000fcc000bf26070 */
[----:B------:R-:W-:-:S13]  /*1810*/  PLOP3.LUT P0, PT, PT, PT, UP1, 0x80, 0x0 ;  /* 0x000000000000781c */ /* 0x000fda0003f0f018 */
[----:B------:R-:W-:Y:S05]  /*1820*/  @!P0 BRA `(.L_x_34) ;  /* 0x0000000800148947 */ /* 0x000fea0003800000 */
[----:B------:R-:W-:Y:S01]  /*1830*/  UISETP.LT.U32.AND UP1, UPT, UR5, 0x20, UPT ;  /* 0x000000200500788c */ /* 0x000fe2000bf21070 */
[----:B------:R-:W-:Y:S01]  /*1840*/  MOV R17, R19 ;  /* 0x0000001300117202 */ /* 0x000fe20000000f00 */
[----:B------:R-:W-:Y:S01]  /*1850*/  ULEA UR8, UR22, 0x9000, 0x11 ;  /* 0x0000900016087891 */ /* 0x000fe2000f8e883f */
[----:B------:R-:W-:Y:S01]  /*1860*/  MOV R18, R20 ;  /* 0x0000001400127202 */ /* 0x000fe20000000f00 */
[----:B------:R-:W-:-:S04]  /*1870*/  USEL UR6, UR5, 0x20, UP1 ;  /* 0x0000002005067887 */ /* 0x000fc80008800000 */
[----:B------:R-:W-:-:S04]  /*1880*/  UIADD3 UR6, UP1, UR6, -0x12, URZ ;  /* 0xffffffee06067890 */ /* 0x000fc8000ff3e03f */
[----:B------:R-:W-:-:S12]  /*1890*/  UIADD3.X UR9, URZ, -0x1, URZ, UP1, !UPT ;  /* 0xffffffff3f097890 */ /* 0x000fd80008ffe43f */
.L_x_36:
        /* <DEDUP_REMOVED lines=46> */
.L_x_37:
        /* <DEDUP_REMOVED lines=39> */
[----:B------:R-:W-:Y:S02]  /*1df0*/  UISETP.LT.U32.AND UP1, UPT, UR5, 0x40, UPT ;  /* 0x000000400500788c */ /* 0x000fe4000bf21070 */
[----:B------:R-:W-:Y:S02]  /*1e00*/  ULEA UR22, UR22, 0x19000, 0x11 ;  /* 0x0001900016167891 */ /* 0x000fe4000f8e883f */
[----:B------:R-:W-:-:S04]  /*1e10*/  USEL UR5, UR5, 0x40, UP1 ;  /* 0x0000004005057887 */ /* 0x000fc80008800000 */
[----:B------:R-:W-:-:S04]  /*1e20*/  UIADD3 UR5, UP1, UR5, -0x32, URZ ;  /* 0xffffffce05057890 */ /* 0x000fc8000ff3e03f */
[----:B------:R-:W-:-:S12]  /*1e30*/  UIADD3.X UR6, URZ, -0x1, URZ, UP1, !UPT ;  /* 0xffffffff3f067890 */ /* 0x000fd80008ffe43f */
.L_x_38:
        /* <DEDUP_REMOVED lines=36> */
.L_x_34:
[----:B------:R-:W-:Y:S01]  /*2080*/  BAR.SYNC.DEFER_BLOCKING 0x0 ;  /* 0x0000000000007b1d */ /* 0x000fe20000010000 */
[----:B------:R-:W-:Y:S02]  /*2090*/  ISETP.NE.AND P2, PT, R130, R5, PT ;  /* 0x000000058200720c */ /* 0x000fe40003f45270 */
[----:B------:R-:W-:Y:S02]  /*20a0*/  ELECT P0, URZ, PT ;  /* 0x00000000003f782f */ /* 0x000fe40003800000 */
[----:B------:R-:W-:Y:S02]  /*20b0*/  LOP3.LUT R6, R124, 0xe0, RZ, 0xc0, !PT ;  /* 0x000000e07c067812 */ /* 0x000fe400078ec0ff */
[----:B------:R-:W-:Y:S01]  /*20c0*/  FSEL R5, RZ, 1, P2 ;  /* 0x3f800000ff057808 */ /* 0x000fe20001000000 */
[----:B------:R-:W-:Y:S01]  /*20d0*/  UMOV UR8, 0x1 ;  /* 0x0000000100087882 */ /* 0x000fe20000000000 */
[----:B------:R-:W-:Y:S01]  /*20e0*/  LOP3.LUT R6, R6, 0x1c, R3, 0xf8, !PT ;  /* 0x0000001c06067812 */ /* 0x000fe200078ef803 */
[----:B------:R-:W-:Y:S01]  /*20f0*/  VOTEU.ALL UP2, P1 ;  /* 0x00000000003f7886 */ /* 0x000fe20000840000 */
[----:B------:R-:W-:-:S04]  /*2100*/  @!UP0 UIADD3 UR8, -UR8, 0x100000, URZ ;  /* 0x0010000008088890 */ /* 0x000fc8000fffe13f */
[----:B------:R-:W-:Y:S02]  /*2110*/  @!UP0 USHF.L.U32 UR9, UR8, 0xb, URZ ;  /* 0x0000000b08098899 */ /* 0x000fe4000800063f */
[----:B------:R-:W-:Y:S01]  /*2120*/  @!UP0 USHF.L.U32 UR8, UR8, 0x1, URZ ;  /* 0x0000000108088899 */ /* 0x000fe2000800063f */
[C---:B------:R-:W-:Y:S01]  /*2130*/  FADD R129, R5.reuse, R2 ;  /* 0x0000000205817221 */ /* 0x040fe20000000000 */
[----:B------:R-:W-:Y:S01]  /*2140*/  LEA R24, R6, UR4, 0x2 ;  /* 0x0000000406187c11 */ /* 0x000fe2000f8e10ff */
[C---:B------:R-:W-:Y:S01]  /*2150*/  FADD R2, R5.reuse, R10 ;  /* 0x0000000a05027221 */ /* 0x040fe20000000000 */
[C---:B------:R-:W-:Y:S01]  /*2160*/  FADD R61, R5.reuse, R61 ;  /* 0x0000003d053d7221 */ /* 0x040fe20000000000 */
[----:B------:R-:W-:Y:S01]  /*2170*/  FADD R0, R5, R0 ;  /* 0x0000000005007221 */ /* 0x000fe20000000000 */
[----:B------:R-:W-:Y:S01]  /*2180*/  @!P1 MOV R5, 0x400 ;  /* 0x0000040000059802 */ /* 0x000fe20000000f00 */
[----:B------:R-:W-:Y:S01]  /*2190*/  UMOV UR27, UR11 ;  /* 0x0000000b001b7c82 */ /* 0x000fe20008000000 */
[----:B------:R-:W-:-:S02]  /*21a0*/  ISETP.LT.U32.AND P0, PT, R124, 0x20, P0 ;  /* 0x000000207c00780c */ /* 0x000fc40000701070 */
[----:B------:R-:W-:Y:S01]  /*21b0*/  LEA R9, R4, UR4, 0x2 ;  /* 0x0000000404097c11 */ /* 0x000fe2000f8e10ff */
[----:B------:R1:W-:Y:S04]  /*21c0*/  STSM.16.M88 [R24], R129 ;  /* 0x0000008118007844 */ /* 0x0003e80000000000 */
[----:B------:R1:W-:Y:S06]  /*21d0*/  STSM.16.M88 [R24+0xc10], R2 ;  /* 0x000c100218007844 */ /* 0x0003ec0000000000 */
[----:B------:R-:W-:Y:S01]  /*21e0*/  VOTEU.ANY UP1, P0 ;  /* 0x00000000003f7886 */ /* 0x000fe20000020100 */
[----:B------:R-:W-:Y:S01]  /*21f0*/  VOTEU.ANY UP3, P0 ;  /* 0x00000000003f7886 */ /* 0x000fe20000060100 */
[----:B------:R1:W-:Y:S03]  /*2200*/  STSM.16.M88 [R24+0x1010], R61 ;  /* 0x0010103d18007844 */ /* 0x0003e60000000000 */
[----:B------:R-:W-:Y:S01]  /*2210*/  @UP1 UIADD3 UR24, UR4, 0x400, URZ ;  /* 0x0000040004181890 */ /* 0x000fe2000fffe03f */
[----:B------:R1:W-:Y:S04]  /*2220*/  STSM.16.M88 [R24+0x1410], R0 ;  /* 0x0014100018007844 */ /* 0x0003e80000000000 */
[----:B------:R-:W3:Y:S02]  /*2230*/  FENCE.VIEW.ASYNC.S ;  /* 0x00000000000073c6 */ /* 0x000ee40000000000 */
[----:B---3--:R1:W3:Y:S01]  /*2240*/  @!UP2 SYNCS.EXCH.64 URZ, [UR4+0x800], UR8 ;  /* 0x00080008043fa5b2 */ /* 0x0082e20008000100 */
[----:B------:R-:W-:Y:S01]  /*2250*/  @UP1 UIADD3 UR25, UR4, 0x800, URZ ;  /* 0x0000080004191890 */ /* 0x000fe2000fffe03f */
[----:B---3--:R-:W-:Y:S06]  /*2260*/  BAR.SYNC.DEFER_BLOCKING 0x0 ;  /* 0x0000000000007b1d */ /* 0x008fec0000010000 */
[----:B------:R-:W-:Y:S01]  /*2270*/  @UP1 UMOV UR26, URZ ;  /* 0x0000003f001a1c82 */ /* 0x000fe20008000000 */
[----:B------:R1:W-:Y:S01]  /*2280*/  @!P1 SYNCS.ARRIVE.TRANS64 RZ, [UR4+0x800], R5 ;  /* 0x00080005ffff99a7 */ /* 0x0003e20008000004 */
[----:B------:R-:W-:Y:S06]  /*2290*/  BAR.SYNC.DEFER_BLOCKING 0x0 ;  /* 0x0000000000007b1d */ /* 0x000fec0000010000 */
[----:B------:R1:W-:Y:S02]  /*22a0*/  @UP3 UTMALDG.2D [UR24], [UR20] ;  /* 0x00000018140035b4 */ /* 0x0003e40008008000 */
[----:B------:R-:W-:Y:S06]  /*22b0*/  BAR.SYNC.DEFER_BLOCKING 0x0 ;  /* 0x0000000000007b1d */ /* 0x000fec0000010000 */
[----:B------:R-:W3:Y:S02]  /*22c0*/  SYNCS.PHASECHK.TRANS64.TRYWAIT P0, [UR4+0x800], RZ ;  /* 0x000800ffff0075a7 */ /* 0x000ee40008000144 */
[----:B-1-3--:R-:W-:Y:S05]  /*22d0*/  @!P0 BRA `(.L_x_39) ;  /* 0x0000002c006c8947 */ /* 0x00afea0003800000 */
.L_x_49:
[----:B------:R-:W-:Y:S01]  /*22e0*/  BAR.SYNC.DEFER_BLOCKING 0x0 ;  /* 0x0000000000007b1d */ /* 0x000fe20000010000 */
[----:B------:R-:W-:Y:S02]  /*22f0*/  ELECT P0, URZ, PT ;  /* 0x00000000003f782f */ /* 0x000fe40003800000 */
[----:B------:R-:W-:Y:S02]  /*2300*/  @!P1 MOV R4, 0x400 ;  /* 0x0000040000049802 */ /* 0x000fe40000000f00 */
[----:B------:R-:W-:Y:S01]  /*2310*/  ISETP.LT.U32.AND P0, PT, R124, 0x20, P0 ;  /* 0x000000207c00780c */ /* 0x000fe20000701070 */
[----:B------:R-:W-:Y:S01]  /*2320*/  UMOV UR8, 0x1 ;  /* 0x0000000100087882 */ /* 0x000fe20000000000 */
[----:B------:R-:W-:Y:S01]  /*2330*/  VOTEU.ALL UP2, P1 ;  /* 0x00000000003f7886 */ /* 0x000fe20000840000 */
[----:B------:R-:W-:-:S04]  /*2340*/  @!UP0 UIADD3 UR8, -UR8, 0x100000, URZ ;  /* 0x0010000008088890 */ /* 0x000fc8000fffe13f */
[----:B------:R-:W-:Y:S02]  /*2350*/  @!UP0 USHF.L.U32 UR9, UR8, 0xb, URZ ;  /* 0x0000000b08098899 */ /* 0x000fe4000800063f */
[----:B------:R-:W-:-:S04]  /*2360*/  @!UP0 USHF.L.U32 UR8, UR8, 0x1, URZ ;  /* 0x0000000108088899 */ /* 0x000fc8000800063f */
[----:B------:R-:W-:Y:S01]  /*2370*/  VOTEU.ANY UP1, P0 ;  /* 0x00000000003f7886 */ /* 0x000fe20000020100 */
[----:B------:R-:W-:-:S04]  /*2380*/  VOTEU.ANY UP3, P0 ;  /* 0x00000000003f7886 */ /* 0x000fc80000060100 */
[----:B------:R-:W-:Y:S02]  /*2390*/  @UP1 UIADD3 UR12, UR4, 0x800, URZ ;  /* 0x00000800040c1890 */ /* 0x000fe4000fffe03f */
[----:B------:R-:W1:Y:S02]  /*23a0*/  @!P1 SYNCS.CCTL.IV [UR4+0x800] ;  /* 0x00080000ff0099b1 */ /* 0x000e640008000004 */
[----:B-1----:R-:W1:Y:S01]  /*23b0*/  LDSM.16.M88 R5, [R9+0x400] ;  /* 0x000400000905783b */ /* 0x002e620000000000 */
[----:B------:R-:W-:Y:S01]  /*23c0*/  @UP1 UIADD3 UR13, UR4, 0xc00, URZ ;  /* 0x00000c00040d1890 */ /* 0x000fe2000fffe03f */
[----:B------:R-:W-:Y:S01]  /*23d0*/  @UP1 UMOV UR14, URZ ;  /* 0x0000003f000e1c82 */ /* 0x000fe20008000000 */
[----:B------:R-:W-:Y:S06]  /*23e0*/  BAR.SYNC.DEFER_BLOCKING 0x0 ;  /* 0x0000000000007b1d */ /* 0x000fec0000010000 */
[----:B-1----:R1:W-:Y:S04]  /*23f0*/  STSM.16.M88 [R24+0x400], R5 ;  /* 0x0004000518007844 */ /* 0x0023e80000000000 */
[----:B------:R-:W3:Y:S02]  /*2400*/  FENCE.VIEW.ASYNC.S ;  /* 0x00000000000073c6 */ /* 0x000ee40000000000 */
[----:B---3--:R1:W3:Y:S02]  /*2410*/  @!UP2 SYNCS.EXCH.64 URZ, [UR4+0xc00], UR8 ;  /* 0x000c0008043fa5b2 */ /* 0x0082e40008000100 */
[----:B---3--:R-:W-:Y:S06]  /*2420*/  BAR.SYNC.DEFER_BLOCKING 0x0 ;  /* 0x0000000000007b1d */ /* 0x008fec0000010000 */
[----:B------:R1:W-:Y:S02]  /*2430*/  @!P1 SYNCS.ARRIVE.TRANS64 RZ, [UR4+0xc00], R4 ;  /* 0x000c0004ffff99a7 */ /* 0x0003e40008000004 */
[----:B------:R-:W-:Y:S06]  /*2440*/  BAR.SYNC.DEFER_BLOCKING 0x0 ;  /* 0x0000000000007b1d */ /* 0x000fec0000010000 */
[----:B------:R1:W-:Y:S02]  /*2450*/  @UP3 UTMALDG.2D [UR12], [UR20] ;  /* 0x0000000c140035b4 */ /* 0x0003e40008008000 */
[----:B------:R-:W-:Y:S06]  /*2460*/  BAR.SYNC.DEFER_BLOCKING 0x0 ;  /* 0x0000000000007b1d */ /* 0x000fec0000010000 */
[----:B------:R-:W3:Y:S02]  /*2470*/  SYNCS.PHASECHK.TRANS64.TRYWAIT P0, [UR4+0xc00], RZ ;  /* 0x000c00ffff0075a7 */ /* 0x000ee40008000144 */
[----:B-1-3--:R-:W-:Y:S05]  /*2480*/  @!P0 BRA `(.L_x_40) ;  /* 0x0000002c000c8947 */ /* 0x00afea0003800000 */
.L_x_50:
        /* <DEDUP_REMOVED lines=15> */
[----:B------:R-:W-:Y:S02]  /*2580*/  @UP1 UMOV UR14, 0x10 ;  /* 0x00000010000e1882 */ /* 0x000fe40000000000 */
[----:B-1----:R1:W-:Y:S01]  /*2590*/  STSM.16.M88 [R24+0x1810], R5 ;  /* 0x0018100518007844 */ /* 0x0023e20000000000 */
[----:B------:R-:W-:Y:S06]  /*25a0*/  BAR.SYNC.DEFER_BLOCKING 0x0 ;  /* 0x0000000000007b1d */ /* 0x000fec0000010000 */
        /* <DEDUP_REMOVED lines=9> */
.L_x_51:
        /* <DEDUP_REMOVED lines=15> */
[----:B------:R-:W-:Y:S02]  /*2730*/  @UP1 UMOV UR18, URZ ;  /* 0x0000003f00121c82 */ /* 0x000fe40008000000 */
        /* <DEDUP_REMOVED lines=11> */
.L_x_52:
        /* <DEDUP_REMOVED lines=27> */
.L_x_53:
        /* <DEDUP_REMOVED lines=27> */
.L_x_54:
[----:B------:R-:W-:Y:S01]  /*2b50*/  BAR.SYNC.DEFER_BLOCKING 0x0 ;  /* 0x0000000000007b1d */ /* 0x000fe20000010000 */
[----:B------:R-:W-:Y:S02]  /*2b60*/  SHF.L.U32 R4, R124, 0x1, RZ ;  /* 0x000000017c047819 */ /* 0x000fe400000006ff */
[----:B------:R-:W-:Y:S02]  /*2b70*/  ELECT P0, URZ, PT ;  /* 0x00000000003f782f */ /* 0x000fe40003800000 */
[----:B------:R-:W-:Y:S02]  /*2b80*/  LEA R130, R130, UR4, 0x6 ;  /* 0x0000000482827c11 */ /* 0x000fe4000f8e30ff */
[----:B------:R-:W-:Y:S01]  /*2b90*/  LOP3.LUT R4, R4, 0x30, RZ, 0xc0, !PT ;  /* 0x0000003004047812 */ /* 0x000fe200078ec0ff */
[----:B------:R-:W-:Y:S01]  /*2ba0*/  UMOV UR14, UR7 ;  /* 0x00000007000e7c82 */ /* 0x000fe20008000000 */
[----:B------:R-:W-:Y:S01]  /*2bb0*/  SHF.R.U32.HI R127, RZ, 0x4, R124 ;  /* 0x00000004ff7f7819 */ /* 0x000fe2000001167c */
[----:B------:R-:W-:Y:S01]  /*2bc0*/  UMOV UR12, UR4 ;  /* 0x00000004000c7c82 */ /* 0x000fe20008000000 */
[----:B--2---:R-:W-:Y:S01]  /*2bd0*/  LOP3.LUT R3, R4, 0xc, R3, 0xf8, !PT ;  /* 0x0000000c04037812 */ /* 0x004fe200078ef803 */
[----:B------:R-:W-:Y:S01]  /*2be0*/  UMOV UR16, UR4 ;  /* 0x0000000400107c82 */ /* 0x000fe20008000000 */
[----:B------:R-:W-:Y:S01]  /*2bf0*/  SGXT.U32 R127, R127, 0x4 ;  /* 0x000000047f7f781a */ /* 0x000fe20000000000 */
[----:B------:R-:W-:Y:S01]  /*2c00*/  UMOV UR18, UR15 ;  /* 0x0000000f00127c82 */ /* 0x000fe20008000000 */
[----:B------:R-:W-:Y:S01]  /*2c10*/  LEA R3, R3, UR4, 0x2 ;  /* 0x0000000403037c11 */ /* 0x000fe2000f8e10ff */
[----:B------:R-:W-:Y:S01]  /*2c20*/  UMOV UR10, UR19 ;  /* 0x00000013000a7c82 */ /* 0x000fe20008000000 */
[----:B------:R-:W-:-:S02]  /*2c30*/  LEA R127, R127, UR4, 0x6 ;  /* 0x000000047f7f7c11 */ /* 0x000fc4000f8e30ff */
[----:B------:R-:W-:Y:S02]  /*2c40*/  F2FP.BF16.F32.PACK_AB R0, R0, R61 ;  /* 0x0000003d0000723e */ /* 0x000fe400000010ff */
[----:B------:R-:W-:Y:S02]  /*2c50*/  F2FP.BF16.F32.PACK_AB R2, R2, R129 ;  /* 0x000000810202723e */ /* 0x000fe400000010ff */
[----:B------:R-:W-:Y:S01]  /*2c60*/  ISETP.LT.U32.AND P0, PT, R124, 0x20, P0 ;  /* 0x000000207c00780c */ /* 0x000fe20000701070 */
[----:B------:R-:W1:Y:S02]  /*2c70*/  @!P1 SYNCS.CCTL.IV [UR4+0xc00] ;  /* 0x000c0000ff0099b1 */ /* 0x000e640008000004 */
[----:B-1----:R-:W1:Y:S01]  /*2c80*/  LDSM.16.M88 R9, [R9+0x800] ;  /* 0x000800000909783b */ /* 0x002e620000000000 */
[----:B------:R-:W-:-:S04]  /*2c90*/  ELECT P1, URZ, PT ;  /* 0x00000000003f782f */ /* 0x000fc80003820000 */
[----:B------:R-:W-:-:S05]  /*2ca0*/  ISETP.LT.U32.AND P1, PT, R124, 0x20, P1 ;  /* 0x000000207c00780c */ /* 0x000fca0000f21070 */
[----:B------:R-:W-:-:S05]  /*2cb0*/  VOTEU.ANY UP1, P0 ;  /* 0x00000000003f7886 */ /* 0x000fca0000020100 */
[----:B------:R-:W-:Y:S01]  /*2cc0*/  @UP1 UIADD3 UR6, UP0, UR20, 0x80, URZ ;  /* 0x0000008014061890 */ /* 0x000fe2000ff1e03f */
[----:B------:R-:W-:-:S03]  /*2cd0*/  @UP1 UMOV UR13, URZ ;  /* 0x0000003f000d1c82 */ /* 0x000fc60008000000 */
[----:B------:R-:W-:-:S03]  /*2ce0*/  @UP1 UIADD3.X UR5, URZ, UR21, URZ, UP0, !UPT ;  /* 0x000000153f051290 */ /* 0x000fc600087fe43f */
[----:B------:R-:W-:Y:S01]  /*2cf0*/  VOTEU.ANY UP0, P0 ;  /* 0x00000000003f7886 */ /* 0x000fe20000000100 */
[----:B------:R-:W-:-:S03]  /*2d00*/  ELECT P0, URZ, PT ;  /* 0x00000000003f782f */ /* 0x000fc60003800000 */
[----:B------:R-:W-:Y:S01]  /*2d10*/  @UP1 UMOV UR7, UR5 ;  /* 0x0000000500071c82 */ /* 0x000fe20008000000 */
[----:B------:R-:W-:Y:S01]  /*2d20*/  VOTEU.ANY UP1, P1 ;  /* 0x00000000003f7886 */ /* 0x000fe20000820100 */
[----:B------:R-:W-:Y:S01]  /*2d30*/  ISETP.LT.U32.AND P0, PT, R124, 0x20, P0 ;  /* 0x000000207c00780c */ /* 0x000fe20000701070 */
[----:B-1----:R-:W-:Y:S04]  /*2d40*/  STSM.16.M88 [R24+0x2810], R9 ;  /* 0x0028100918007844 */ /* 0x002fe80000000000 */
[----:B------:R-:W-:Y:S04]  /*2d50*/  LDS.128 R4, [R130+0xc10] ;  /* 0x000c100082047984 */ /* 0x000fe80000000c00 */
[----:B------:R-:W1:Y:S04]  /*2d60*/  LDSM.16.M88.4 R28, [R3+0x400] ;  /* 0x00040000031c783b */ /* 0x000e680000000200 */
[----:B------:R-:W-:Y:S04]  /*2d70*/  LDS.128 R12, [R130+0xc20] ;  /* 0x000c2000820c7984 */ /* 0x000fe80000000c00 */
[----:B------:R-:W2:Y:S04]  /*2d80*/  LDSM.16.M88.4 R32, [R3+0x500] ;  /* 0x000500000320783b */ /* 0x000ea80000000200 */
[----:B------:R-:W-:Y:S04]  /*2d90*/  LDS.128 R16, [R130+0xc30] ;  /* 0x000c300082107984 */ /* 0x000fe80000000c00 */
[----:B------:R-:W3:Y:S04]  /*2da0*/  LDSM.16.M88.4 R36, [R3+0x600] ;  /* 0x000600000324783b */ /* 0x000ee80000000200 */
[----:B------:R-:W-:Y:S04]  /*2db0*/  LDS.128 R20, [R130+0xc40] ;  /* 0x000c400082147984 */ /* 0x000fe80000000c00 */
[----:B------:R-:W4:Y:S01]  /*2dc0*/  LDSM.16.M88.4 R8, [R3+0x700] ;  /* 0x000700000308783b */ /* 0x000f220000000200 */
[----:B-1----:R-:W-:-:S04]  /*2dd0*/  FFMA R4, R4, R28, RZ ;  /* 0x0000001c04047223 */ /* 0x002fc800000000ff */
[----:B------:R-:W-:-:S04]  /*2de0*/  FFMA R5, R5, R29, R4 ;  /* 0x0000001d05057223 */ /* 0x000fc80000000004 */
[----:B------:R-:W-:-:S04]  /*2df0*/  FFMA R6, R6, R30, R5 ;  /* 0x0000001e06067223 */ /* 0x000fc80000000005 */
[----:B------:R-:W-:-:S04]  /*2e00*/  FFMA R7, R7, R31, R6 ;  /* 0x0000001f07077223 */ /* 0x000fc80000000006 */
[----:B--2---:R-:W-:Y:S01]  /*2e10*/  FFMA R12, R12, R32, R7 ;  /* 0x000000200c0c7223 */ /* 0x004fe20000000007 */
[----:B------:R-:W-:Y:S03]  /*2e20*/  BAR.SYNC.DEFER_BLOCKING 0x0 ;  /* 0x0000000000007b1d */ /* 0x000fe60000010000 */
[----:B------:R-:W-:-:S04]  /*2e30*/  FFMA R13, R13, R33, R12 ;  /* 0x000000210d0d7223 */ /* 0x000fc8000000000c */
[----:B------:R-:W-:-:S04]  /*2e40*/  FFMA R14, R14, R34, R13 ;  /* 0x000000220e0e7223 */ /* 0x000fc8000000000d */
[----:B------:R-:W-:-:S04]  /*2e50*/  FFMA R15, R15, R35, R14 ;  /* 0x000000230f0f7223 */ /* 0x000fc8000000000e */
[----:B---3--:R-:W-:-:S04]  /*2e60*/  FFMA R16, R16, R36, R15 ;  /* 0x0000002410107223 */ /* 0x008fc8000000000f */
[----:B------:R-:W-:-:S04]  /*2e70*/  FFMA R17, R17, R37, R16 ;  /* 0x0000002511117223 */ /* 0x000fc80000000010 */
[----:B------:R-:W-:-:S04]  /*2e80*/  FFMA R18, R18, R38, R17 ;  /* 0x0000002612127223 */ /* 0x000fc80000000011 */
[----:B------:R-:W-:-:S04]  /*2e90*/  FFMA R19, R19, R39, R18 ;  /* 0x0000002713137223 */ /* 0x000fc80000000012 */
[----:B----4-:R-:W-:-:S04]  /*2ea0*/  FFMA R8, R20, R8, R19 ;  /* 0x0000000814087223 */ /* 0x010fc80000000013 */
[----:B------:R-:W-:-:S04]  /*2eb0*/  FFMA R9, R21, R9, R8 ;  /* 0x0000000915097223 */ /* 0x000fc80000000008 */
[----:B------:R-:W-:-:S04]  /*2ec0*/  FFMA R10, R22, R10, R9 ;  /* 0x0000000a160a7223 */ /* 0x000fc80000000009 */
[----:B------:R-:W-:-:S05]  /*2ed0*/  FFMA R11, R23, R11, R10 ;  /* 0x0000000b170b7223 */ /* 0x000fca000000000a */
[----:B------:R-:W-:Y:S01]  /*2ee0*/  STSM.16.M88 [R24+0x400], R11 ;  /* 0x0004000b18007844 */ /* 0x000fe20000000000 */
[----:B------:R-:W-:Y:S06]  /*2ef0*/  BAR.SYNC.DEFER_BLOCKING 0x0 ;  /* 0x0000000000007b1d */ /* 0x000fec0000010000 */
[----:B------:R-:W-:Y:S04]  /*2f00*/  LDS.128 R4, [R130+0x400] ;  /* 0x0004000082047984 */ /* 0x000fe80000000c00 */
[----:B------:R-:W1:Y:S04]  /*2f10*/  LDSM.16.M88.4 R16, [R3] ;  /* 0x000000000310783b */ /* 0x000e680000000200 */
        /* <DEDUP_REMOVED lines=10> */
[----:B--2---:R-:W-:-:S04]  /*2fc0*/  FFMA R12, R12, R88, R7 ;  /* 0x000000580c0c7223 */ /* 0x004fc80000000007 */
        /* <DEDUP_REMOVED lines=10> */
[----:B------:R-:W-:-:S04]  /*3070*/  FFMA R10, R11, R95, R10 ;  /* 0x0000005f0b0a7223 */ /* 0x000fc8000000000a */
[----:B------:R-:W-:Y:S01]  /*3080*/  FADD R126, RZ, -R10 ;  /* 0x8000000aff7e7221 */ /* 0x000fe20000000000 */
[----:B------:R-:W-:Y:S06]  /*3090*/  BAR.SYNC.DEFER_BLOCKING 0x0 ;  /* 0x0000000000007b1d */ /* 0x000fec0000010000 */
[----:B------:R-:W-:Y:S04]  /*30a0*/  STSM.16.M88 [R24], R126 ;  /* 0x0000007e18007844 */ /* 0x000fe80000000000 */
        /* <DEDUP_REMOVED lines=50> */
[----:B------:R-:W-:-:S05]  /*33d0*/  FADD R125, RZ, -R42 ;  /* 0x8000002aff7d7221 */ /* 0x000fca0000000000 */
[----:B------:R-:W-:Y:S04]  /*33e0*/  STSM.16.M88 [R24+0x800], R125 ;  /* 0x0008007d18007844 */ /* 0x000fe80000000000 */
        /* <DEDUP_REMOVED lines=14> */
[----:B------:R-:W-:Y:S01]  /*34d0*/  FFMA R5, R69, R5, R4 ;  /* 0x0000000545057223 */ /* 0x000fe20000000004 */
[----:B------:R-:W-:-:S03]  /*34e0*/  LOP3.LUT R4, R124, 0xe0, RZ, 0xc0, !PT ;  /* 0x000000e07c047812 */ /* 0x000fc600078ec0ff */
[----:B------:R-:W-:Y:S01]  /*34f0*/  FFMA R6, R70, R6, R5 ;  /* 0x0000000646067223 */ /* 0x000fe20000000005 */
[----:B------:R-:W-:-:S03]  /*3500*/  SHF.L.U32 R5, R124, 0x2, RZ ;  /* 0x000000027c057819 */ /* 0x000fc600000006ff */
[----:B------:R-:W-:Y:S01]  /*3510*/  FFMA R7, R71, R7, R6 ;  /* 0x0000000747077223 */ /* 0x000fe20000000006 */
[----:B------:R-:W-:-:S03]  /*3520*/  LOP3.LUT R4, R4, 0x1c, R5, 0xf8, !PT ;  /* 0x0000001c04047812 */ /* 0x000fc600078ef805 */
[----:B---3--:R-:W-:Y:S01]  /*3530*/  FFMA R32, R52, R32, R7 ;  /* 0x0000002034207223 */ /* 0x008fe20000000007 */
[----:B------:R-:W-:-:S03]  /*3540*/  LEA R128, R4, UR4, 0x2 ;  /* 0x0000000404807c11 */ /* 0x000fc6000f8e10ff */
        /* <DEDUP_REMOVED lines=9> */
[----:B------:R-:W1:Y:S04]  /*35e0*/  LDS.128 R44, [R127+0x1810] ;  /* 0x001810007f2c7984 */ /* 0x000e680000000c00 */
[----:B------:R-:W2:Y:S04]  /*35f0*/  LDS.128 R32, [R127+0x1820] ;  /* 0x001820007f207984 */ /* 0x000ea80000000c00 */
[----:B------:R-:W3:Y:S04]  /*3600*/  LDS.128 R24, [R127+0x1830] ;  /* 0x001830007f187984 */ /* 0x000ee80000000c00 */
[----:B------:R-:W4:Y:S04]  /*3610*/  LDS.128 R4, [R127+0x1840] ;  /* 0x001840007f047984 */ /* 0x000f280000000c00 */
[----:B------:R-:W-:Y:S04]  /*3620*/  LDSM.16.M88.4 R108, [R3] ;  /* 0x00000000036c783b */ /* 0x000fe80000000200 */
[----:B------:R-:W-:Y:S04]  /*3630*/  LDS.128 R48, [R127+0x1c20] ;  /* 0x001c20007f307984 */ /* 0x000fe80000000c00 */
[----:B------:R-:W-:Y:S04]  /*3640*/  LDSM.16.M88.4 R100, [R3+0x100] ;  /* 0x000100000364783b */ /* 0x000fe80000000200 */
[----:B------:R-:W-:Y:S04]  /*3650*/  LDS.128 R56, [R127+0x1c30] ;  /* 0x001c30007f387984 */ /* 0x000fe80000000c00 */
[----:B------:R-:W-:Y:S04]  /*3660*/  LDSM.16.M88.4 R80, [R3+0x200] ;  /* 0x000200000350783b */ /* 0x000fe80000000200 */
[----:B------:R-:W-:Y:S01]  /*3670*/  LDSM.16.M88.4 R76, [R3+0x300] ;  /* 0x00030000034c783b */ /* 0x000fe20000000200 */
[----:B-1----:R-:W-:-:S03]  /*3680*/  FFMA R44, R16, R44, RZ ;  /* 0x0000002c102c7223 */ /* 0x002fc600000000ff */
[----:B------:R-:W-:Y:S01]  /*3690*/  LDS.128 R64, [R130+0x410] ;  /* 0x0004100082407984 */ /* 0x000fe20000000c00 */
[----:B------:R-:W-:-:S03]  /*36a0*/  FFMA R45, R17, R45, R44 ;  /* 0x0000002d112d7223 */ /* 0x000fc6000000002c */
[----:B------:R-:W-:Y:S01]  /*36b0*/  LDSM.16.M88.4 R72, [R3+0x1110] ;  /* 0x001110000348783b */ /* 0x000fe20000000200 */
[----:B------:R-:W-:-:S03]  /*36c0*/  FFMA R46, R18, R46, R45 ;  /* 0x0000002e122e7223 */ /* 0x000fc6000000002d */
[----:B------:R-:W-:Y:S01]  /*36d0*/  LDSM.16.M88.4 R60, [R3+0x1210] ;  /* 0x00121000033c783b */ /* 0x000fe20000000200 */
[----:B------:R-:W-:-:S04]  /*36e0*/  FFMA R47, R19, R47, R46 ;  /* 0x0000002f132f7223 */ /* 0x000fc8000000002e */
[----:B--2---:R-:W-:Y:S02]  /*36f0*/  FFMA R32, R88, R32, R47 ;  /* 0x0000002058207223 */ /* 0x004fe4000000002f */
[----:B------:R-:W1:Y:S02]  /*3700*/  LDS.128 R44, [R127+0x1c10] ;  /* 0x001c10007f2c7984 */ /* 0x000e640000000c00 */
[----:B------:R-:W-:-:S04]  /*3710*/  FFMA R33, R89, R33, R32 ;  /* 0x0000002159217223 */ /* 0x000fc80000000020 */
[----:B------:R-:W-:-:S04]  /*3720*/  FFMA R34, R90, R34, R33 ;  /* 0x000000225a227223 */ /* 0x000fc80000000021 */
[----:B------:R-:W-:-:S04]  /*3730*/  FFMA R35, R91, R35, R34 ;  /* 0x000000235b237223 */ /* 0x000fc80000000022 */
[----:B---3--:R-:W-:Y:S02]  /*3740*/  FFMA R24, R36, R24, R35 ;  /* 0x0000001824187223 */ /* 0x008fe40000000023 */
[----:B------:R-:W-:Y:S02]  /*3750*/  LDS.128 R32, [R127+0x1c40] ;  /* 0x001c40007f207984 */ /* 0x000fe40000000c00 */
[----:B------:R-:W-:-:S04]  /*3760*/  FFMA R25, R37, R25, R24 ;  /* 0x0000001925197223 */ /* 0x000fc80000000018 */
[----:B------:R-:W-:-:S04]  /*3770*/  FFMA R26, R38, R26, R25 ;  /* 0x0000001a261a7223 */ /* 0x000fc80000000019 */
[----:B------:R-:W-:-:S04]  /*3780*/  FFMA R27, R39, R27, R26 ;  /* 0x0000001b271b7223 */ /* 0x000fc8000000001a */
[----:B----4-:R-:W-:Y:S02]  /*3790*/  FFMA R4, R92, R4, R27 ;  /* 0x000000045c047223 */ /* 0x010fe4000000001b */
[----:B------:R-:W-:Y:S02]  /*37a0*/  LDSM.16.M88.4 R24, [R3+0x1010] ;  /* 0x001010000318783b */ /* 0x000fe40000000200 */
[----:B------:R-:W-:-:S04]  /*37b0*/  FFMA R5, R93, R5, R4 ;  /* 0x000000055d057223 */ /* 0x000fc80000000004 */
[----:B------:R-:W-:-:S04]  /*37c0*/  FFMA R6, R94, R6, R5 ;  /* 0x000000065e067223 */ /* 0x000fc80000000005 */
[----:B------:R-:W-:-:S04]  /*37d0*/  FFMA R7, R95, R7, R6 ;  /* 0x000000075f077223 */ /* 0x000fc80000000006 */
[----:B-1----:R-:W-:Y:S02]  /*37e0*/  FFMA R44, R44, R108, R7 ;  /* 0x0000006c2c2c7223 */ /* 0x002fe40000000007 */
[----:B------:R-:W1:Y:S02]  /*37f0*/  LDS.128 R4, [R130+0x400] ;  /* 0x0004000082047984 */ /* 0x000e640000000c00 */
[----:B------:R-:W-:-:S04]  /*3800*/  FFMA R45, R45, R109, R44 ;  /* 0x0000006d2d2d7223 */ /* 0x000fc8000000002c */
[----:B------:R-:W-:-:S04]  /*3810*/  FFMA R46, R46, R110, R45 ;  /* 0x0000006e2e2e7223 */ /* 0x000fc8000000002d */
[----:B------:R-:W-:-:S04]  /*3820*/  FFMA R47, R47, R111, R46 ;  /* 0x0000006f2f2f7223 */ /* 0x000fc8000000002e */
[----:B------:R-:W-:Y:S02]  /*3830*/  FFMA R48, R48, R100, R47 ;  /* 0x0000006430307223 */ /* 0x000fe4000000002f */
[----:B------:R-:W-:Y:S02]  /*3840*/  LDS.128 R44, [R130+0x430] ;  /* 0x00043000822c7984 */ /* 0x000fe40000000c00 */
[----:B------:R-:W-:-:S04]  /*3850*/  FFMA R49, R49, R101, R48 ;  /* 0x0000006531317223 */ /* 0x000fc80000000030 */
[----:B------:R-:W-:-:S04]  /*3860*/  FFMA R50, R50, R102, R49 ;  /* 0x0000006632327223 */ /* 0x000fc80000000031 */
[----:B------:R-:W-:-:S04]  /*3870*/  FFMA R51, R51, R103, R50 ;  /* 0x0000006733337223 */ /* 0x000fc80000000032 */
[----:B------:R-:W-:Y:S02]  /*3880*/  FFMA R56, R56, R80, R51 ;  /* 0x0000005038387223 */ /* 0x000fe40000000033 */
[----:B------:R-:W-:Y:S02]  /*3890*/  LDSM.16.M88.4 R48, [R3+0x1310] ;  /* 0x001310000330783b */ /* 0x000fe40000000200 */
[----:B------:R-:W-:-:S04]  /*38a0*/  FFMA R57, R57, R81, R56 ;  /* 0x0000005139397223 */ /* 0x000fc80000000038 */
[----:B------:R-:W-:Y:S01]  /*38b0*/  FFMA R58, R58, R82, R57 ;  /* 0x000000523a3a7223 */ /* 0x000fe20000000039 */
[----:B-1----:R-:W-:-:S03]  /*38c0*/  FFMA R4, R4, R24, RZ ;  /* 0x0000001804047223 */ /* 0x002fc600000000ff */
[----:B------:R-:W-:Y:S01]  /*38d0*/  FFMA R59, R59, R83, R58 ;  /* 0x000000533b3b7223 */ /* 0x000fe2000000003a */
[----:B------:R-:W-:Y:S01]  /*38e0*/  FFMA R5, R5, R25, R4 ;  /* 0x0000001905057223 */ /* 0x000fe20000000004 */
[----:B------:R-:W-:Y:S02]  /*38f0*/  SHF.R.S32.HI R4, RZ, 0x6, R124 ;  /* 0x00000006ff047819 */ /* 0x000fe4000001147c */
[----:B------:R-:W-:Y:S02]  /*3900*/  FFMA R32, R32, R76, R59 ;  /* 0x0000004c20207223 */ /* 0x000fe4000000003b */
[----:B------:R-:W1:Y:S01]  /*3910*/  LDS.128 R56, [R130+0x420] ;  /* 0x0004200082387984 */ /* 0x000e620000000c00 */
[----:B------:R-:W-:Y:S01]  /*3920*/  FFMA R6, R6, R26, R5 ;  /* 0x0000001a06067223 */ /* 0x000fe20000000005 */
[----:B------:R-:W-:Y:S01]  /*3930*/  FFMA R33, R33, R77, R32 ;  /* 0x0000004d21217223 */ /* 0x000fe20000000020 */
[----:B------:R-:W-:Y:S02]  /*3940*/  SGXT R4, R4, 0x1 ;  /* 0x000000010404781a */ /* 0x000fe40000000200 */
[----:B------:R-:W-:Y:S01]  /*3950*/  FFMA R7, R7, R27, R6 ;  /* 0x0000001b07077223 */ /* 0x000fe20000000006 */
[----:B------:R-:W-:-:S03]  /*3960*/  FFMA R34, R34, R78, R33 ;  /* 0x0000004e22227223 */ /* 0x000fc60000000021 */
[----:B------:R-:W-:Y:S01]  /*3970*/  FFMA R64, R64, R72, R7 ;  /* 0x0000004840407223 */ /* 0x000fe20000000007 */
[----:B------:R-:W-:Y:S01]  /*3980*/  FFMA R5, R35, R79, R34 ;  /* 0x0000004f23057223 */ /* 0x000fe20000000022 */
[----:B------:R-:W-:Y:S02]  /*3990*/  BAR.SYNC.DEFER_BLOCKING 0x0 ;  /* 0x0000000000007b1d */ /* 0x000fe40000010000 */
[----:B------:R-:W-:-:S04]  /*39a0*/  FFMA R65, R65, R73, R64 ;  /* 0x0000004941417223 */ /* 0x000fc80000000040 */
[----:B------:R-:W-:-:S04]  /*39b0*/  FFMA R66, R66, R74, R65 ;  /* 0x0000004a42427223 */ /* 0x000fc80000000041 */
[----:B------:R-:W-:Y:S01]  /*39c0*/  FFMA R67, R67, R75, R66 ;  /* 0x0000004b43437223 */ /* 0x000fe20000000042 */
[----:B------:R-:W-:Y:S01]  /*39d0*/  STSM.16.M88 [R128], R5 ;  /* 0x0000000580007844 */ /* 0x000fe20000000000 */
[----:B------:R-:W-:Y:S02]  /*39e0*/  BAR.SYNC.DEFER_BLOCKING 0x0 ;  /* 0x0000000000007b1d */ /* 0x000fe40000010000 */
[----:B-1----:R-:W-:-:S04]  /*39f0*/  FFMA R56, R56, R60, R67 ;  /* 0x0000003c38387223 */ /* 0x002fc80000000043 */
[----:B------:R-:W-:-:S04]  /*3a00*/  FFMA R57, R57, R61, R56 ;  /* 0x0000003d39397223 */ /* 0x000fc80000000038 */
[----:B------:R-:W-:-:S04]  /*3a10*/  FFMA R58, R58, R62, R57 ;  /* 0x0000003e3a3a7223 */ /* 0x000fc80000000039 */
[----:B------:R-:W-:-:S04]  /*3a20*/  FFMA R59, R59, R63, R58 ;  /* 0x0000003f3b3b7223 */ /* 0x000fc8000000003a */
[----:B------:R-:W-:-:S04]  /*3a30*/  FFMA R44, R44, R48, R59 ;  /* 0x000000302c2c7223 */ /* 0x000fc8000000003b */
[----:B------:R-:W-:Y:S01]  /*3a40*/  FFMA R45, R45, R49, R44 ;  /* 0x000000312d2d7223 */ /* 0x000fe2000000002c */
[----:B------:R-:W1:Y:S03]  /*3a50*/  LDSM.16.M88.4 R120, [R3] ;  /* 0x000000000378783b */ /* 0x000e660000000200 */
[----:B------:R-:W-:Y:S01]  /*3a60*/  FFMA R46, R46, R50, R45 ;  /* 0x000000322e2e7223 */ /* 0x000fe2000000002d */
[----:B------:R-:W2:Y:S03]  /*3a70*/  LDSM.16.M88.4 R32, [R3+0x100] ;  /* 0x000100000320783b */ /* 0x000ea60000000200 */
[----:B------:R-:W-:-:S04]  /*3a80*/  FFMA R46, R47, R51, R46 ;  /* 0x000000332f2e7223 */ /* 0x000fc8000000002e */
[----:B------:R-:W-:Y:S01]  /*3a90*/  FADD R46, RZ, -R46 ;  /* 0x8000002eff2e7221 */ /* 0x000fe20000000000 */
[----:B-1----:R-:W-:-:S04]  /*3aa0*/  FFMA R120, R20, R120, RZ ;  /* 0x0000007814787223 */ /* 0x002fc800000000ff */
[----:B------:R-:W-:-:S04]  /*3ab0*/  FFMA R121, R21, R121, R120 ;  /* 0x0000007915797223 */ /* 0x000fc80000000078 */
[----:B------:R-:W-:-:S04]  /*3ac0*/  FFMA R122, R22, R122, R121 ;  /* 0x0000007a167a7223 */ /* 0x000fc80000000079 */
[----:B------:R-:W-:Y:S02]  /*3ad0*/  FFMA R123, R23, R123, R122 ;  /* 0x0000007b177b7223 */ /* 0x000fe4000000007a */
[----:B------:R-:W1:Y:S02]  /*3ae0*/  LDSM.16.M88.4 R20, [R3+0x200] ;  /* 0x000200000314783b */ /* 0x000e640000000200 */
[----:B--2---:R-:W-:Y:S02]  /*3af0*/  FFMA R32, R28, R32, R123 ;  /* 0x000000201c207223 */ /* 0x004fe4000000007b */
[----:B------:R-:W2:Y:S02]  /*3b00*/  LDSM.16.M88.4 R120, [R3+0x300] ;  /* 0x000300000378783b */ /* 0x000ea40000000200 */
[----:B------:R-:W-:-:S04]  /*3b10*/  FFMA R33, R29, R33, R32 ;  /* 0x000000211d217223 */ /* 0x000fc80000000020 */
[----:B------:R-:W-:-:S04]  /*3b20*/  FFMA R34, R30, R34, R33 ;  /* 0x000000221e227223 */ /* 0x000fc80000000021 */
[----:B------:R-:W-:-:S04]  /*3b30*/  FFMA R35, R31, R35, R34 ;  /* 0x000000231f237223 */ /* 0x000fc80000000022 */
[----:B-1----:R-:W-:-:S04]  /*3b40*/  FFMA R20, R116, R20, R35 ;  /* 0x0000001474147223 */ /* 0x002fc80000000023 */
[----:B------:R-:W-:-:S04]  /*3b50*/  FFMA R21, R117, R21, R20 ;  /* 0x0000001575157223 */ /* 0x000fc80000000014 */
[----:B------:R-:W-:-:S04]  /*3b60*/  FFMA R22, R118, R22, R21 ;  /* 0x0000001676167223 */ /* 0x000fc80000000015 */
[----:B------:R-:W-:-:S04]  /*3b70*/  FFMA R23, R119, R23, R22 ;  /* 0x0000001777177223 */ /* 0x000fc80000000016 */
[----:B--2---:R-:W-:-:S04]  /*3b80*/  FFMA R120, R112, R120, R23 ;  /* 0x0000007870787223 */ /* 0x004fc80000000017 */
[----:B------:R-:W-:-:S04]  /*3b90*/  FFMA R121, R113, R121, R120 ;  /* 0x0000007971797223 */ /* 0x000fc80000000078 */
[----:B------:R-:W-:-:S04]  /*3ba0*/  FFMA R122, R114, R122, R121 ;  /* 0x0000007a727a7223 */ /* 0x000fc80000000079 */
[----:B------:R-:W-:Y:S01]  /*3bb0*/  FFMA R5, R115, R123, R122 ;  /* 0x0000007b73057223 */ /* 0x000fe2000000007a */
[----:B------:R-:W-:Y:S03]  /*3bc0*/  BAR.SYNC.DEFER_BLOCKING 0x0 ;  /* 0x0000000000007b1d */ /* 0x000fe60000010000 */
[----:B------:R-:W-:-:S05]  /*3bd0*/  FADD R5, RZ, -R5 ;  /* 0x80000005ff057221 */ /* 0x000fca0000000000 */
[----:B------:R1:W-:Y:S04]  /*3be0*/  STSM.16.M88 [R128], R5 ;  /* 0x0000000580007844 */ /* 0x0003e80000000000 */
[----:B------:R-:W2:Y:S04]  /*3bf0*/  LDS.128 R32, [R127+0x2410] ;  /* 0x002410007f207984 */ /* 0x000ea80000000c00 */
[----:B------:R-:W3:Y:S01]  /*3c00*/  LDS.128 R28, [R127+0x2420] ;  /* 0x002420007f1c7984 */ /* 0x000ee20000000c00 */
[----:B-1----:R-:W-:-:S03]  /*3c10*/  F2FP.BF16.F32.PACK_AB R5, R5, R126 ;  /* 0x0000007e0505723e */ /* 0x002fc600000010ff */
[----:B------:R-:W1:Y:S04]  /*3c20*/  LDS.128 R20, [R127+0x2430] ;  /* 0x002430007f147984 */ /* 0x000e680000000c00 */
[----:B------:R-:W-:Y:S04]  /*3c30*/  LDSM.16.M88.4 R112, [R3+0x800] ;  /* 0x000800000370783b */ /* 0x000fe80000000200 */
[----:B------:R-:W-:Y:S01]  /*3c40*/  LDSM.16.M88.4 R116, [R3+0x900] ;  /* 0x000900000374783b */ /* 0x000fe20000000200 */
[----:B--2---:R-:W-:-:S04]  /*3c50*/  FFMA R12, R12, R32, RZ ;  /* 0x000000200c0c7223 */ /* 0x004fc800000000ff */
[----:B------:R-:W-:-:S04]  /*3c60*/  FFMA R13, R13, R33, R12 ;  /* 0x000000210d0d7223 */ /* 0x000fc8000000000c */
[----:B------:R-:W-:-:S04]  /*3c70*/  FFMA R14, R14, R34, R13 ;  /* 0x000000220e0e7223 */ /* 0x000fc8000000000d */
[----:B------:R-:W-:Y:S02]  /*3c80*/  FFMA R25, R15, R35, R14 ;  /* 0x000000230f197223 */ /* 0x000fe4000000000e */
[----:B------:R-:W2:Y:S02]  /*3c90*/  LDS.128 R12, [R127+0x2440] ;  /* 0x002440007f0c7984 */ /* 0x000ea40000000c00 */
[----:B---3--:R-:W-:-:S04]  /*3ca0*/  FFMA R96, R96, R28, R25 ;  /* 0x0000001c60607223 */ /* 0x008fc80000000019 */
        /* <DEDUP_REMOVED lines=8> */
[----:B--2---:R-:W-:Y:S02]  /*3d30*/  FFMA R84, R84, R12, R107 ;  /* 0x0000000c54547223 */ /* 0x004fe4000000006b */
[----:B------:R-:W2:Y:S02]  /*3d40*/  LDS.128 R104, [R127+0x2820] ;  /* 0x002820007f687984 */ /* 0x000ea40000000c00 */
[----:B------:R-:W-:-:S04]  /*3d50*/  FFMA R85, R85, R13, R84 ;  /* 0x0000000d55557223 */ /* 0x000fc80000000054 */
[----:B------:R-:W-:-:S04]  /*3d60*/  FFMA R86, R86, R14, R85 ;  /* 0x0000000e56567223 */ /* 0x000fc80000000055 */
[----:B------:R-:W-:-:S04]  /*3d70*/  FFMA R87, R87, R15, R86 ;  /* 0x0000000f57577223 */ /* 0x000fc80000000056 */
[----:B-1----:R-:W-:Y:S02]  /*3d80*/  FFMA R112, R96, R112, R87 ;  /* 0x0000007060707223 */ /* 0x002fe40000000057 */
[----:B------:R-:W-:Y:S02]  /*3d90*/  LDS.128 R84, [R127+0x2830] ;  /* 0x002830007f547984 */ /* 0x000fe40000000c00 */
[----:B------:R-:W-:-:S04]  /*3da0*/  FFMA R113, R97, R113, R112 ;  /* 0x0000007161717223 */ /* 0x000fc80000000070 */
[----:B------:R-:W-:-:S04]  /*3db0*/  FFMA R114, R98, R114, R113 ;  /* 0x0000007262727223 */ /* 0x000fc80000000071 */
[----:B------:R-:W-:-:S04]  /*3dc0*/  FFMA R115, R99, R115, R114 ;  /* 0x0000007363737223 */ /* 0x000fc80000000072 */
[----:B--2---:R-:W-:Y:S02]  /*3dd0*/  FFMA R116, R104, R116, R115 ;  /* 0x0000007468747223 */ /* 0x004fe40000000073 */
[----:B------:R-:W1:Y:S02]  /*3de0*/  LDSM.16.M88.4 R112, [R3+0xa00] ;  /* 0x000a00000370783b */ /* 0x000e640000000200 */
[----:B------:R-:W-:-:S04]  /*3df0*/  FFMA R117, R105, R117, R116 ;  /* 0x0000007569757223 */ /* 0x000fc80000000074 */
[----:B------:R-:W-:-:S04]  /*3e00*/  FFMA R118, R106, R118, R117 ;  /* 0x000000766a767223 */ /* 0x000fc80000000075 */
[----:B------:R-:W-:-:S04]  /*3e10*/  FFMA R119, R107, R119, R118 ;  /* 0x000000776b777223 */ /* 0x000fc80000000076 */
[----:B-1----:R-:W-:Y:S02]  /*3e20*/  FFMA R112, R84, R112, R119 ;  /* 0x0000007054707223 */ /* 0x002fe40000000077 */
[----:B------:R-:W-:Y:S02]  /*3e30*/  LDSM.16.M88.4 R116, [R3+0xb00] ;  /* 0x000b00000374783b */ /* 0x000fe40000000200 */
[----:B------:R-:W-:-:S04]  /*3e40*/  FFMA R113, R85, R113, R112 ;  /* 0x0000007155717223 */ /* 0x000fc80000000070 */
[----:B------:R-:W-:-:S04]  /*3e50*/  FFMA R114, R86, R114, R113 ;  /* 0x0000007256727223 */ /* 0x000fc80000000071 */
[----:B------:R-:W-:Y:S02]  /*3e60*/  FFMA R25, R87, R115, R114 ;  /* 0x0000007357197223 */ /* 0x000fe40000000072 */
[----:B------:R-:W1:Y:S02]  /*3e70*/  LDS.128 R112, [R127+0x2840] ;  /* 0x002840007f707984 */ /* 0x000e640000000c00 */
[----:B-1----:R-:W-:-:S04]  /*3e80*/  FFMA R116, R112, R116, R25 ;  /* 0x0000007470747223 */ /* 0x002fc80000000019 */
[----:B------:R-:W-:-:S04]  /*3e90*/  FFMA R117, R113, R117, R116 ;  /* 0x0000007571757223 */ /* 0x000fc80000000074 */
[----:B------:R-:W-:-:S04]  /*3ea0*/  FFMA R118, R114, R118, R117 ;  /* 0x0000007672767223 */ /* 0x000fc80000000075 */
[----:B------:R-:W-:-:S05]  /*3eb0*/  FFMA R25, R115, R119, R118 ;  /* 0x0000007773197223 */ /* 0x000fca0000000076 */
[----:B------:R-:W-:Y:S01]  /*3ec0*/  STSM.16.M88 [R128+0x400], R25 ;  /* 0x0004001980007844 */ /* 0x000fe20000000000 */
[----:B------:R-:W-:Y:S06]  /*3ed0*/  BAR.SYNC.DEFER_BLOCKING 0x0 ;  /* 0x0000000000007b1d */ /* 0x000fec0000010000 */
[----:B------:R-:W1:Y:S04]  /*3ee0*/  LDS.128 R120, [R127+0x2010] ;  /* 0x002010007f787984 */ /* 0x000e680000000c00 */
[----:B------:R-:W2:Y:S01]  /*3ef0*/  LDS.128 R116, [R127+0x2020] ;  /* 0x002020007f747984 */ /* 0x000ea20000000c00 */
[----:B-1----:R-:W-:-:S04]  /*3f00*/  FFMA R120, R16, R120, RZ ;  /* 0x0000007810787223 */ /* 0x002fc800000000ff */
[----:B------:R-:W-:-:S04]  /*3f10*/  FFMA R121, R17, R121, R120 ;  /* 0x0000007911797223 */ /* 0x000fc80000000078 */
[----:B------:R-:W-:-:S04]  /*3f20*/  FFMA R122, R18, R122, R121 ;  /* 0x0000007a127a7223 */ /* 0x000fc80000000079 */
[----:B------:R-:W-:Y:S02]  /*3f30*/  FFMA R123, R19, R123, R122 ;  /* 0x0000007b137b7223 */ /* 0x000fe4000000007a */
[----:B------:R-:W1:Y:S02]  /*3f40*/  LDS.128 R16, [R127+0x2030] ;  /* 0x002030007f107984 */ /* 0x000e640000000c00 */
[----:B--2---:R-:W-:Y:S02]  /*3f50*/  FFMA R116, R88, R116, R123 ;  /* 0x0000007458747223 */ /* 0x004fe4000000007b */
[----:B------:R-:W2:Y:S02]  /*3f60*/  LDS.128 R120, [R127+0x2040] ;  /* 0x002040007f787984 */ /* 0x000ea40000000c00 */
[----:B------:R-:W-:-:S04]  /*3f70*/  FFMA R117, R89, R117, R116 ;  /* 0x0000007559757223 */ /* 0x000fc80000000074 */
[----:B------:R-:W-:-:S04]  /*3f80*/  FFMA R118, R90, R118, R117 ;  /* 0x000000765a767223 */ /* 0x000fc80000000075 */
[----:B------:R-:W-:-:S04]  /*3f90*/  FFMA R119, R91, R119, R118 ;  /* 0x000000775b777223 */ /* 0x000fc80000000076 */
[----:B-1----:R-:W-:-:S04]  /*3fa0*/  FFMA R16, R36, R16, R119 ;  /* 0x0000001024107223 */ /* 0x002fc80000000077 */
[----:B------:R-:W-:-:S04]  /*3fb0*/  FFMA R17, R37, R17, R16 ;  /* 0x0000001125117223 */ /* 0x000fc80000000010 */
[----:B------:R-:W-:-:S04]  /*3fc0*/  FFMA R18, R38, R18, R17 ;  /* 0x0000001226127223 */ /* 0x000fc80000000011 */
[----:B------:R-:W-:-:S04]  /*3fd0*/  FFMA R19, R39, R19, R18 ;  /* 0x0000001327137223 */ /* 0x000fc80000000012 */
[----:B--2---:R-:W-:Y:S02]  /*3fe0*/  FFMA R120, R92, R120, R19 ;  /* 0x000000785c787223 */ /* 0x004fe40000000013 */
[----:B------:R-:W-:Y:S02]  /*3ff0*/  LDSM.16.M88.4 R16, [R3] ;  /* 0x000000000310783b */ /* 0x000fe40000000200 */
[----:B------:R-:W-:-:S04]  /*4000*/  FFMA R121, R93, R121, R120 ;  /* 0x000000795d797223 */ /* 0x000fc80000000078 */
[----:B------:R-:W-:-:S04]  /*4010*/  FFMA R122, R94, R122, R121 ;  /* 0x0000007a5e7a7223 */ /* 0x000fc80000000079 */
[----:B------:R-:W-:-:S04]  /*4020*/  FFMA R123, R95, R123, R122 ;  /* 0x0000007b5f7b7223 */ /* 0x000fc8000000007a */
[----:B------:R-:W-:-:S04]  /*4030*/  FFMA R32, R108, R32, R123 ;  /* 0x000000206c207223 */ /* 0x000fc8000000007b */
[----:B------:R-:W-:-:S04]  /*4040*/  FFMA R33, R109, R33, R32 ;  /* 0x000000216d217223 */ /* 0x000fc80000000020 */
[----:B------:R-:W-:-:S04]  /*4050*/  FFMA R34, R110, R34, R33 ;  /* 0x000000226e227223 */ /* 0x000fc80000000021 */
[----:B------:R-:W-:-:S04]  /*4060*/  FFMA R35, R111, R35, R34 ;  /* 0x000000236f237223 */ /* 0x000fc80000000022 */
[----:B------:R-:W-:Y:S02]  /*4070*/  FFMA R28, R100, R28, R35 ;  /* 0x0000001c641c7223 */ /* 0x000fe40000000023 */
[----:B------:R-:W1:Y:S02]  /*4080*/  LDSM.16.M88.4 R32, [R3+0x400] ;  /* 0x000400000320783b */ /* 0x000e640000000200 */
[----:B------:R-:W-:-:S04]  /*4090*/  FFMA R29, R101, R29, R28 ;  /* 0x0000001d651d7223 */ /* 0x000fc8000000001c */
[----:B------:R-:W-:-:S04]  /*40a0*/  FFMA R30, R102, R30, R29 ;  /* 0x0000001e661e7223 */ /* 0x000fc8000000001d */
[----:B------:R-:W-:-:S04]  /*40b0*/  FFMA R31, R103, R31, R30 ;  /* 0x0000001f671f7223 */ /* 0x000fc8000000001e */
[----:B------:R-:W-:Y:S02]  /*40c0*/  FFMA R20, R80, R20, R31 ;  /* 0x0000001450147223 */ /* 0x000fe4000000001f */
[----:B------:R-:W2:Y:S02]  /*40d0*/  LDSM.16.M88.4 R28, [R3+0x100] ;  /* 0x00010000031c783b */ /* 0x000ea40000000200 */
[----:B------:R-:W-:-:S04]  /*40e0*/  FFMA R21, R81, R21, R20 ;  /* 0x0000001551157223 */ /* 0x000fc80000000014 */
[----:B------:R-:W-:-:S04]  /*40f0*/  FFMA R22, R82, R22, R21 ;  /* 0x0000001652167223 */ /* 0x000fc80000000015 */
[----:B------:R-:W-:-:S04]  /*4100*/  FFMA R23, R83, R23, R22 ;  /* 0x0000001753177223 */ /* 0x000fc80000000016 */
[----:B------:R-:W-:Y:S02]  /*4110*/  FFMA R12, R76, R12, R23 ;  /* 0x0000000c4c0c7223 */ /* 0x000fe40000000017 */
[----:B------:R-:W3:Y:S02]  /*4120*/  LDSM.16.M88.4 R20, [R3+0x200] ;  /* 0x000200000314783b */ /* 0x000ee40000000200 */
[----:B------:R-:W-:-:S04]  /*4130*/  FFMA R13, R77, R13, R12 ;  /* 0x0000000d4d0d7223 */ /* 0x000fc8000000000c */
[----:B------:R-:W-:Y:S01]  /*4140*/  FFMA R14, R78, R14, R13 ;  /* 0x0000000e4e0e7223 */ /* 0x000fe2000000000d */
[----:B-1----:R-:W-:-:S03]  /*4150*/  FFMA R32, R8, R32, RZ ;  /* 0x0000002008207223 */ /* 0x002fc600000000ff */
[----:B------:R-:W-:Y:S01]  /*4160*/  FFMA R15, R79, R15, R14 ;  /* 0x0000000f4f0f7223 */ /* 0x000fe2000000000e */
[----:B------:R-:W-:-:S03]  /*4170*/  FFMA R33, R9, R33, R32 ;  /* 0x0000002109217223 */ /* 0x000fc60000000020 */
[----:B------:R-:W-:Y:S02]  /*4180*/  FFMA R16, R96, R16, R15 ;  /* 0x0000001060107223 */ /* 0x000fe4000000000f */
[----:B------:R-:W1:Y:S01]  /*4190*/  LDSM.16.M88.4 R12, [R3+0x300] ;  /* 0x00030000030c783b */ /* 0x000e620000000200 */
[----:B------:R-:W-:Y:S01]  /*41a0*/  FFMA R34, R10, R34, R33 ;  /* 0x000000220a227223 */ /* 0x000fe20000000021 */
[----:B------:R-:W-:Y:S01]  /*41b0*/  FFMA R17, R97, R17, R16 ;  /* 0x0000001161117223 */ /* 0x000fe20000000010 */
[----:B------:R-:W-:Y:S02]  /*41c0*/  LOP3.LUT R16, R124, 0xe0, RZ, 0xc0, !PT ;  /* 0x000000e07c107812 */ /* 0x000fe400078ec0ff */
[----:B------:R-:W-:Y:S01]  /*41d0*/  FFMA R35, R11, R35, R34 ;  /* 0x000000230b237223 */ /* 0x000fe20000000022 */
[----:B------:R-:W-:Y:S01]  /*41e0*/  FFMA R18, R98, R18, R17 ;  /* 0x0000001262127223 */ /* 0x000fe20000000011 */
[----:B------:R-:W-:-:S03]  /*41f0*/  LOP3.LUT R17, R4, 0x48, RZ, 0xc0, !PT ;  /* 0x0000004804117812 */ /* 0x000fc600078ec0ff */
[----:B------:R-:W-:Y:S01]  /*4200*/  FFMA R19, R99, R19, R18 ;  /* 0x0000001363137223 */ /* 0x000fe20000000012 */
[----:B------:R-:W-:Y:S02]  /*4210*/  LOP3.LUT R4, R17, 0x3f, R124, 0x78, !PT ;  /* 0x0000003f11047812 */ /* 0x000fe400078e787c */
[----:B------:R-:W-:Y:S01]  /*4220*/  LOP3.LUT R17, R124, 0x80, RZ, 0xc0, !PT ;  /* 0x000000807c117812 */ /* 0x000fe200078ec0ff */
[----:B--2---:R-:W-:Y:S01]  /*4230*/  FFMA R28, R104, R28, R19 ;  /* 0x0000001c681c7223 */ /* 0x004fe20000000013 */
[----:B------:R-:W-:Y:S02]  /*4240*/  SHF.L.U32 R19, R124, 0x2, RZ ;  /* 0x000000027c137819 */ /* 0x000fe400000006ff */
[----:B------:R-:W-:Y:S01]  /*4250*/  LEA R4, R4, UR4, 0x1 ;  /* 0x0000000404047c11 */ /* 0x000fe2000f8e08ff */
[----:B------:R-:W-:Y:S01]  /*4260*/  FFMA R29, R105, R29, R28 ;  /* 0x0000001d691d7223 */ /* 0x000fe2000000001c */
[----:B------:R-:W-:Y:S02]  /*4270*/  LOP3.LUT R16, R16, 0x1c, R19, 0xf8, !PT ;  /* 0x0000001c10107812 */ /* 0x000fe400078ef813 */
[----:B------:R-:W-:Y:S01]  /*4280*/  LEA R4, R17, R4, 0x1 ;  /* 0x0000000411047211 */ /* 0x000fe200078e08ff */
[----:B------:R-:W-:Y:S01]  /*4290*/  FFMA R30, R106, R30, R29 ;  /* 0x0000001e6a1e7223 */ /* 0x000fe2000000001d */
[----:B------:R-:W-:-:S02]  /*42a0*/  LEA R24, R16, UR4, 0x2 ;  /* 0x0000000410187c11 */ /* 0x000fc4000f8e10ff */
[----:B------:R-:W-:Y:S01]  /*42b0*/  LDSM.16.M88.4 R16, [R3+0x600] ;  /* 0x000600000310783b */ /* 0x000fe20000000200 */
[----:B------:R-:W-:-:S04]  /*42c0*/  FFMA R31, R107, R31, R30 ;  /* 0x0000001f6b1f7223 */ /* 0x000fc8000000001e */
[----:B---3--:R-:W-:-:S04]  /*42d0*/  FFMA R20, R84, R20, R31 ;  /* 0x0000001454147223 */ /* 0x008fc8000000001f */
[----:B------:R-:W-:-:S04]  /*42e0*/  FFMA R21, R85, R21, R20 ;  /* 0x0000001555157223 */ /* 0x000fc80000000014 */
[----:B------:R-:W-:-:S04]  /*42f0*/  FFMA R22, R86, R22, R21 ;  /* 0x0000001656167223 */ /* 0x000fc80000000015 */
[----:B------:R-:W-:-:S04]  /*4300*/  FFMA R23, R87, R23, R22 ;  /* 0x0000001757177223 */ /* 0x000fc80000000016 */
[----:B-1----:R-:W-:Y:S02]  /*4310*/  FFMA R12, R112, R12, R23 ;  /* 0x0000000c700c7223 */ /* 0x002fe40000000017 */
[----:B------:R-:W1:Y:S02]  /*4320*/  LDSM.16.M88.4 R20, [R3+0x500] ;  /* 0x000500000314783b */ /* 0x000e640000000200 */
[----:B------:R-:W-:-:S04]  /*4330*/  FFMA R13, R113, R13, R12 ;  /* 0x0000000d710d7223 */ /* 0x000fc8000000000c */
[----:B------:R-:W-:-:S04]  /*4340*/  FFMA R14, R114, R14, R13 ;  /* 0x0000000e720e7223 */ /* 0x000fc8000000000d */
[----:B------:R-:W-:Y:S02]  /*4350*/  FFMA R115, R115, R15, R14 ;  /* 0x0000000f73737223 */ /* 0x000fe4000000000e */
[----:B------:R-:W2:Y:S01]  /*4360*/  LDSM.16.M88.4 R12, [R3+0x700] ;  /* 0x00070000030c783b */ /* 0x000ea20000000200 */
[----:B------:R-:W-:Y:S06]  /*4370*/  BAR.SYNC.DEFER_BLOCKING 0x0 ;  /* 0x0000000000007b1d */ /* 0x000fec0000010000 */
[----:B------:R-:W-:Y:S01]  /*4380*/  STSM.16.M88 [R24], R115 ;  /* 0x0000007318007844 */ /* 0x000fe20000000000 */
[----:B-1----:R-:W-:Y:S01]  /*4390*/  FFMA R20, R68, R20, R35 ;  /* 0x0000001444147223 */ /* 0x002fe20000000023 */
[----:B------:R-:W-:Y:S03]  /*43a0*/  BAR.SYNC.DEFER_BLOCKING 0x0 ;  /* 0x0000000000007b1d */ /* 0x000fe60000010000 */
[----:B------:R-:W-:-:S04]  /*43b0*/  FFMA R21, R69, R21, R20 ;  /* 0x0000001545157223 */ /* 0x000fc80000000014 */
[----:B------:R-:W-:-:S04]  /*43c0*/  FFMA R22, R70, R22, R21 ;  /* 0x0000001646167223 */ /* 0x000fc80000000015 */
[----:B------:R-:W-:-:S04]  /*43d0*/  FFMA R23, R71, R23, R22 ;  /* 0x0000001747177223 */ /* 0x000fc80000000016 */
[----:B------:R-:W-:-:S04]  /*43e0*/  FFMA R16, R52, R16, R23 ;  /* 0x0000001034107223 */ /* 0x000fc80000000017 */
[----:B------:R-:W-:-:S04]  /*43f0*/  FFMA R17, R53, R17, R16 ;  /* 0x0000001135117223 */ /* 0x000fc80000000010 */
[----:B------:R-:W-:Y:S01]  /*4400*/  FFMA R18, R54, R18, R17 ;  /* 0x0000001236127223 */ /* 0x000fe20000000011 */
[----:B------:R-:W1:Y:S03]  /*4410*/  LDSM.16.M88.4 R80, [R3] ;  /* 0x000000000350783b */ /* 0x000e660000000200 */
[----:B------:R-:W-:Y:S01]  /*4420*/  FFMA R19, R55, R19, R18 ;  /* 0x0000001337137223 */ /* 0x000fe20000000012 */
[----:B------:R-:W3:Y:S03]  /*4430*/  LDSM.16.M88.4 R76, [R3+0x100] ;  /* 0x00010000034c783b */ /* 0x000ee60000000200 */
[----:B--2---:R-:W-:Y:S01]  /*4440*/  FFMA R12, R40, R12, R19 ;  /* 0x0000000c280c7223 */ /* 0x004fe20000000013 */
[----:B------:R-:W2:Y:S03]  /*4450*/  LDSM.16.M88.4 R28, [R3+0x200] ;  /* 0x00020000031c783b */ /* 0x000ea60000000200 */
[----:B------:R-:W-:Y:S01]  /*4460*/  FFMA R13, R41, R13, R12 ;  /* 0x0000000d290d7223 */ /* 0x000fe2000000000c */
[----:B------:R4:W5:Y:S03]  /*4470*/  LDSM.16.M88.4 R36, [R3+0x300] ;  /* 0x000300000324783b */ /* 0x0009660000000200 */
[----:B------:R-:W-:Y:S01]  /*4480*/  FFMA R14, R42, R14, R13 ;  /* 0x0000000e2a0e7223 */ /* 0x000fe2000000000d */
[----:B------:R-:W-:Y:S03]  /*4490*/  BAR.SYNC.DEFER_BLOCKING 0x0 ;  /* 0x0000000000007b1d */ /* 0x000fe60000010000 */
[----:B------:R-:W-:-:S04]  /*44a0*/  FFMA R14, R43, R15, R14 ;  /* 0x0000000f2b0e7223 */ /* 0x000fc8000000000e */
[----:B----4-:R-:W-:-:S05]  /*44b0*/  FADD R3, RZ, -R14 ;  /* 0x8000000eff037221 */ /* 0x010fca0000000000 */
[----:B------:R-:W-:Y:S01]  /*44c0*/  F2FP.BF16.F32.PACK_AB R3, R46, R3 ;  /* 0x000000032e03723e */ /* 0x000fe200000010ff */
[----:B------:R4:W-:Y:S01]  /*44d0*/  STS.U16 [R4], R2 ;  /* 0x0000000204007388 */ /* 0x0009e20000000400 */
[----:B-1----:R-:W-:Y:S01]  /*44e0*/  FFMA R80, R8, R80, RZ ;  /* 0x0000005008507223 */ /* 0x002fe200000000ff */
[----:B------:R1:W-:Y:S06]  /*44f0*/  MEMBAR.ALL.CTA ;  /* 0x0000000000007992 */ /* 0x0003ec0000008000 */
[----:B-1----:R-:W1:Y:S01]  /*4500*/  FENCE.VIEW.ASYNC.S ;  /* 0x00000000000073c6 */ /* 0x002e620000000000 */
[----:B------:R-:W-:-:S04]  /*4510*/  FFMA R81, R9, R81, R80 ;  /* 0x0000005109517223 */ /* 0x000fc80000000050 */
[----:B------:R-:W-:Y:S01]  /*4520*/  FFMA R82, R10, R82, R81 ;  /* 0x000000520a527223 */ /* 0x000fe20000000051 */
[----:B----4-:R-:W-:-:S03]  /*4530*/  PRMT R2, R2, 0x7632, R2 ;  /* 0x0000763202027816 */ /* 0x010fc60000000002 */
[----:B------:R-:W-:-:S04]  /*4540*/  FFMA R83, R11, R83, R82 ;  /* 0x000000530b537223 */ /* 0x000fc80000000052 */
[----:B---3--:R-:W-:-:S04]  /*4550*/  FFMA R76, R68, R76, R83 ;  /* 0x0000004c444c7223 */ /* 0x008fc80000000053 */
[----:B------:R-:W-:-:S04]  /*4560*/  FFMA R77, R69, R77, R76 ;  /* 0x0000004d454d7223 */ /* 0x000fc8000000004c */
[----:B------:R-:W-:Y:S01]  /*4570*/  FFMA R78, R70, R78, R77 ;  /* 0x0000004e464e7223 */ /* 0x000fe2000000004d */
[----:B-1----:R-:W-:Y:S03]  /*4580*/  BAR.SYNC.DEFER_BLOCKING 0x0 ;  /* 0x0000000000007b1d */ /* 0x002fe60000010000 */
[----:B------:R-:W-:-:S04]  /*4590*/  FFMA R79, R71, R79, R78 ;  /* 0x0000004f474f7223 */ /* 0x000fc8000000004e */
[----:B--2---:R-:W-:-:S04]  /*45a0*/  FFMA R28, R52, R28, R79 ;  /* 0x0000001c341c7223 */ /* 0x004fc8000000004f */
[----:B------:R-:W-:-:S04]  /*45b0*/  FFMA R29, R53, R29, R28 ;  /* 0x0000001d351d7223 */ /* 0x000fc8000000001c */
[----:B------:R-:W-:-:S04]  /*45c0*/  FFMA R30, R54, R30, R29 ;  /* 0x0000001e361e7223 */ /* 0x000fc8000000001d */
[----:B------:R-:W-:-:S04]  /*45d0*/  FFMA R31, R55, R31, R30 ;  /* 0x0000001f371f7223 */ /* 0x000fc8000000001e */
[----:B-----5:R-:W-:Y:S01]  /*45e0*/  FFMA R36, R40, R36, R31 ;  /* 0x0000002428247223 */ /* 0x020fe2000000001f */
[----:B------:R1:W-:Y:S01]  /*45f0*/  @UP0 UTMASTG.2D [UR12], [UR6] ;  /* 0x0000000c060003b5 */ /* 0x0003e20008008000 */
[----:B------:R-:W-:Y:S02]  /*4600*/  @UP1 UIADD3 UR5, UP0, UR20, 0x80, URZ ;  /* 0x0000008014051890 */ /* 0x000fe4000ff1e03f */
[----:B------:R-:W-:Y:S02]  /*4610*/  FFMA R37, R41, R37, R36 ;  /* 0x0000002529257223 */ /* 0x000fe40000000024 */
[----:B------:R-:W-:Y:S02]  /*4620*/  @UP1 UIADD3.X UR8, URZ, UR21, URZ, UP0, !UPT ;  /* 0x000000153f081290 */ /* 0x000fe400087fe43f */
[----:B------:R-:W-:Y:S01]  /*4630*/  FFMA R38, R42, R38, R37 ;  /* 0x000000262a267223 */ /* 0x000fe20000000025 */
[----:B------:R0:W-:Y:S01]  /*4640*/  UTMACMDFLUSH ;  /* 0x00000000000079b7 */ /* 0x0001e20000000000 */
[----:B------:R-:W-:Y:S01]  /*4650*/  VOTEU.ANY UP0, P1 ;  /* 0x00000000003f7886 */ /* 0x000fe20000800100 */
[----:B------:R-:W-:Y:S01]  /*4660*/  ELECT P1, URZ, PT ;  /* 0x00000000003f782f */ /* 0x000fe20003820000 */
[----:B------:R-:W-:-:S03]  /*4670*/  FFMA R38, R43, R39, R38 ;  /* 0x000000272b267223 */ /* 0x000fc60000000026 */
[----:B------:R-:W-:Y:S01]  /*4680*/  ISETP.LT.U32.AND P1, PT, R124, 0x20, P1 ;  /* 0x000000207c00780c */ /* 0x000fe20000f21070 */
[----:B------:R-:W-:Y:S01]  /*4690*/  FADD R38, RZ, -R38 ;  /* 0x80000026ff267221 */ /* 0x000fe20000000000 */
[----:B-1----:R-:W-:Y:S01]  /*46a0*/  UMOV UR14, UR11 ;  /* 0x0000000b000e7c82 */ /* 0x002fe20008000000 */
[----:B------:R-:W-:Y:S01]  /*46b0*/  @UP1 UMOV UR13, 0x10 ;  /* 0x00000010000d1882 */ /* 0x000fe20000000000 */
[----:B------:R-:W-:Y:S01]  /*46c0*/  @UP1 UMOV UR6, UR5 ;  /* 0x0000000500061c82 */ /* 0x000fe20008000000 */
[----:B------:R-:W-:Y:S01]  /*46d0*/  @UP1 UMOV UR7, UR8 ;  /* 0x0000000800071c82 */ /* 0x000fe20008000000 */
[----:B------:R-:W-:Y:S01]  /*46e0*/  VOTEU.ANY UP1, P0 ;  /* 0x00000000003f7886 */ /* 0x000fe20000020100 */
[----:B------:R-:W-:-:S04]  /*46f0*/  F2FP.BF16.F32.PACK_AB R38, R38, R125 ;  /* 0x0000007d2626723e */ /* 0x000fc800000010ff */
[----:B------:R-:W-:Y:S01]  /*4700*/  @UP1 UMOV UR17, 0x20 ;  /* 0x0000002000111882 */ /* 0x000fe20000000000 */
[----:B------:R-:W-:-:S04]  /*4710*/  DEPBAR.LE SB0, 0x0 ;  /* 0x000080000000791a */ /* 0x000fc80000000000 */
[----:B------:R-:W-:Y:S06]  /*4720*/  BAR.SYNC.DEFER_BLOCKING 0x0 ;  /* 0x0000000000007b1d */ /* 0x000fec0000010000 */
[----:B------:R1:W-:Y:S01]  /*4730*/  STS.U16 [R4], R2 ;  /* 0x0000000204007388 */ /* 0x0003e20000000400 */
[----:B------:R2:W-:Y:S06]  /*4740*/  MEMBAR.ALL.CTA ;  /* 0x0000000000007992 */ /* 0x0005ec0000008000 */
[----:B--2---:R-:W2:Y:S01]  /*4750*/  FENCE.VIEW.ASYNC.S ;  /* 0x00000000000073c6 */ /* 0x004ea20000000000 */
[----:B-1----:R-:W-:Y:S01]  /*4760*/  PRMT R2, R0, 0x7632, R2 ;  /* 0x0000763200027816 */ /* 0x002fe20000000002 */
[----:B--2---:R-:W-:Y:S06]  /*4770*/  BAR.SYNC.DEFER_BLOCKING 0x0 ;  /* 0x0000000000007b1d */ /* 0x004fec0000010000 */
[----:B------:R1:W-:Y:S01]  /*4780*/  @UP0 UTMASTG.2D [UR12], [UR6] ;  /* 0x0000000c060003b5 */ /* 0x0003e20008008000 */
[----:B------:R-:W-:-:S04]  /*4790*/  @UP1 UIADD3 UR5, UP0, UR20, 0x80, URZ ;  /* 0x0000008014051890 */ /* 0x000fc8000ff1e03f */
[----:B------:R-:W-:Y:S01]  /*47a0*/  @UP1 UIADD3.X UR8, URZ, UR21, URZ, UP0, !UPT ;  /* 0x000000153f081290 */ /* 0x000fe200087fe43f */
[----:B------:R0:W-:Y:S02]  /*47b0*/  UTMACMDFLUSH ;  /* 0x00000000000079b7 */ /* 0x0001e40000000000 */
[----:B------:R-:W-:Y:S01]  /*47c0*/  VOTEU.ANY UP0, P0 ;  /* 0x00000000003f7886 */ /* 0x000fe20000000100 */
[----:B------:R-:W-:-:S04]  /*47d0*/  ELECT P0, URZ, PT ;  /* 0x00000000003f782f */ /* 0x000fc80003800000 */
[----:B------:R-:W-:Y:S01]  /*47e0*/  ISETP.LT.U32.AND P0, PT, R124, 0x20, P0 ;  /* 0x000000207c00780c */ /* 0x000fe20000701070 */
[----:B-1----:R-:W-:Y:S01]  /*47f0*/  @UP1 UMOV UR6, UR5 ;  /* 0x0000000500061c82 */ /* 0x002fe20008000000 */
[----:B------:R-:W-:Y:S01]  /*4800*/  @UP1 UMOV UR7, UR8 ;  /* 0x0000000800071c82 */ /* 0x000fe20008000000 */
[----:B------:R-:W-:Y:S01]  /*4810*/  VOTEU.ANY UP1, P1 ;  /* 0x00000000003f7886 */ /* 0x000fe20000820100 */
[----:B------:R-:W-:-:S04]  /*4820*/  UMOV UR8, UR4 ;  /* 0x0000000400087c82 */ /* 0x000fc80008000000 */
[----:B------:R-:W-:Y:S01]  /*4830*/  @UP1 UMOV UR9, 0x30 ;  /* 0x0000003000091882 */ /* 0x000fe20000000000 */
[----:B------:R-:W-:-:S04]  /*4840*/  DEPBAR.LE SB0, 0x0 ;  /* 0x000080000000791a */ /* 0x000fc80000000000 */
[----:B------:R-:W-:Y:S06]  /*4850*/  BAR.SYNC.DEFER_BLOCKING 0x0 ;  /* 0x0000000000007b1d */ /* 0x000fec0000010000 */
[----:B------:R-:W-:Y:S01]  /*4860*/  STS.U16 [R4], R0 ;  /* 0x0000000004007388 */ /* 0x000fe20000000400 */
[----:B------:R1:W-:Y:S06]  /*4870*/  MEMBAR.ALL.CTA ;  /* 0x0000000000007992 */ /* 0x0003ec0000008000 */
[----:B-1----:R-:W1:Y:S02]  /*4880*/  FENCE.VIEW.ASYNC.S ;  /* 0x00000000000073c6 */ /* 0x002e640000000000 */
[----:B-1----:R-:W-:Y:S06]  /*4890*/  BAR.SYNC.DEFER_BLOCKING 0x0 ;  /* 0x0000000000007b1d */ /* 0x002fec0000010000 */
[----:B------:R1:W-:Y:S01]  /*48a0*/  @UP0 UTMASTG.2D [UR16], [UR6] ;  /* 0x00000010060003b5 */ /* 0x0003e20008008000 */
[----:B------:R0:W-:Y:S01]  /*48b0*/  UTMACMDFLUSH ;  /* 0x00000000000079b7 */ /* 0x0001e20000000000 */
[----:B-1----:R-:W-:Y:S01]  /*48c0*/  @UP1 UIADD3 UR6, UP0, UR20, 0x80, URZ ;  /* 0x0000008014061890 */ /* 0x002fe2000ff1e03f */
[----:B------:R-:W-:-:S03]  /*48d0*/  UMOV UR18, UR19 ;  /* 0x0000001300127c82 */ /* 0x000fc60008000000 */
[----:B------:R-:W-:Y:S01]  /*48e0*/  @UP1 UIADD3.X UR7, URZ, UR21, URZ, UP0, !UPT ;  /* 0x000000153f071290 */ /* 0x000fe200087fe43f */
[----:B------:R-:W-:Y:S02]  /*48f0*/  VOTEU.ANY UP1, P0 ;  /* 0x00000000003f7886 */ /* 0x000fe40000020100 */
[----:B------:R-:W-:Y:S01]  /*4900*/  VOTEU.ANY UP0, P1 ;  /* 0x00000000003f7886 */ /* 0x000fe20000800100 */
[----:B------:R-:W-:Y:S02]  /*4910*/  ELECT P1, URZ, PT ;  /* 0x00000000003f782f */ /* 0x000fe40003820000 */
[----:B------:R-:W-:Y:S02]  /*4920*/  @UP1 UMOV UR13, URZ ;  /* 0x0000003f000d1c82 */ /* 0x000fe40008000000 */
[----:B------:R-:W-:Y:S01]  /*4930*/  ISETP.LT.U32.AND P1, PT, R124, 0x20, P1 ;  /* 0x000000207c00780c */ /* 0x000fe20000f21070 */
        /* <DEDUP_REMOVED lines=8> */
[----:B------:R-:W-:Y:S01]  /*49c0*/  @UP1 UIADD3 UR5, UP0, UR20, 0x80, URZ ;  /* 0x0000008014051890 */ /* 0x000fe2000ff1e03f */
[----:B------:R0:W-:Y:S03]  /*49d0*/  UTMACMDFLUSH ;  /* 0x00000000000079b7 */ /* 0x0001e60000000000 */
[----:B-1----:R-:W-:-:S03]  /*49e0*/  @UP1 UIADD3.X UR7, URZ, UR21, URZ, UP0, !UPT ;  /* 0x000000153f071290 */ /* 0x002fc600087fe43f */
[----:B------:R-:W-:Y:S01]  /*49f0*/  VOTEU.ANY UP0, P0 ;  /* 0x00000000003f7886 */ /* 0x000fe20000000100 */
[----:B------:R-:W-:Y:S01]  /*4a00*/  @UP1 UMOV UR6, UR5 ;  /* 0x0000000500061c82 */ /* 0x000fe20008000000 */
[----:B------:R-:W-:Y:S01]  /*4a10*/  VOTEU.ANY UP1, P1 ;  /* 0x00000000003f7886 */ /* 0x000fe20000820100 */
[----:B------:R-:W-:Y:S01]  /*4a20*/  UMOV UR10, UR15 ;  /* 0x0000000f000a7c82 */ /* 0x000fe20008000000 */
[----:B------:R-:W-:-:S03]  /*4a30*/  ELECT P0, URZ, PT ;  /* 0x00000000003f782f */ /* 0x000fc60003800000 */
[----:B------:R-:W-:Y:S01]  /*4a40*/  @UP1 UMOV UR9, URZ ;  /* 0x0000003f00091c82 */ /* 0x000fe20008000000 */
[----:B------:R-:W-:Y:S01]  /*4a50*/  ISETP.LT.U32.AND P0, PT, R124, 0x20, P0 ;  /* 0x000000207c00780c */ /* 0x000fe20000701070 */
        /* <DEDUP_REMOVED lines=13> */
[----:B------:R-:W-:-:S04]  /*4b30*/  ELECT P1, URZ, PT ;  /* 0x00000000003f782f */ /* 0x000fc80003820000 */
        /* <DEDUP_REMOVED lines=9> */
[----:B------:R0:W-:Y:S01]  /*4bd0*/  UTMACMDFLUSH ;  /* 0x00000000000079b7 */ /* 0x0001e20000000000 */
[----:B-1----:R-:W-:Y:S01]  /*4be0*/  @UP1 UIADD3 UR6, UP0, UR20, 0x80, URZ ;  /* 0x0000008014061890 */ /* 0x002fe2000ff1e03f */
[----:B------:R-:W-:-:S03]  /*4bf0*/  @UP1 UMOV UR9, 0x10 ;  /* 0x0000001000091882 */ /* 0x000fc60000000000 */
[----:B------:R-:W-:Y:S01]  /*4c00*/  @UP1 UIADD3.X UR7, URZ, UR21, URZ, UP0, !UPT ;  /* 0x000000153f071290 */ /* 0x000fe200087fe43f */
[----:B------:R-:W-:Y:S02]  /*4c10*/  VOTEU.ANY UP1, P1 ;  /* 0x00000000003f7886 */ /* 0x000fe40000820100 */
[----:B------:R-:W-:Y:S01]  /*4c20*/  VOTEU.ANY UP0, P0 ;  /* 0x00000000003f7886 */ /* 0x000fe20000000100 */
[----:B------:R-:W-:-:S04]  /*4c30*/  ELECT P0, URZ, PT ;  /* 0x00000000003f782f */ /* 0x000fc80003800000 */
        /* <DEDUP_REMOVED lines=10> */
[----:B------:R-:W-:Y:S01]  /*4ce0*/  UMOV UR10, UR19 ;  /* 0x00000013000a7c82 */ /* 0x000fe20008000000 */
[----:B------:R-:W-:-:S02]  /*4cf0*/  @UP1 UMOV UR9, URZ ;  /* 0x0000003f00091c82 */ /* 0x000fc40008000000 */
[----:B------:R-:W-:Y:S01]  /*4d00*/  @UP1 UIADD3.X UR7, URZ, UR21, URZ, UP0, !UPT ;  /* 0x000000153f071290 */ /* 0x000fe200087fe43f */
[----:B------:R-:W-:Y:S02]  /*4d10*/  VOTEU.ANY UP1, P0 ;  /* 0x00000000003f7886 */ /* 0x000fe40000020100 */
[----:B------:R-:W-:Y:S01]  /*4d20*/  VOTEU.ANY UP0, P1 ;  /* 0x00000000003f7886 */ /* 0x000fe20000800100 */
[----:B------:R-:W-:Y:S02]  /*4d30*/  ELECT P1, URZ, PT ;  /* 0x00000000003f782f */ /* 0x000fe40003820000 */
[----:B------:R-:W-:Y:S02]  /*4d40*/  @UP1 UMOV UR13, 0x10 ;  /* 0x00000010000d1882 */ /* 0x000fe40000000000 */
        /* <DEDUP_REMOVED lines=14> */
[----:B------:R-:W-:-:S05]  /*4e30*/  VOTEU.ANY UP1, P1 ;  /* 0x00000000003f7886 */ /* 0x000fca0000820100 */
        /* <DEDUP_REMOVED lines=8> */
[----:B------:R-:W-:-:S04]  /*4ec0*/  @UP1 UIADD3 UR5, UP0, UR20, 0x80, URZ ;  /* 0x0000008014051890 */ /* 0x000fc8000ff1e03f */
[----:B------:R-:W-:Y:S01]  /*4ed0*/  @UP1 UIADD3.X UR8, URZ, UR21, URZ, UP0, !UPT ;  /* 0x000000153f081290 */ /* 0x000fe200087fe43f */
[----:B------:R0:W-:Y:S02]  /*4ee0*/  UTMACMDFLUSH ;  /* 0x00000000000079b7 */ /* 0x0001e40000000000 */
[----:B------:R-:W-:Y:S01]  /*4ef0*/  VOTEU.ANY UP0, P1 ;  /* 0x00000000003f7886 */ /* 0x000fe20000800100 */
[----:B-1----:R-:W-:-:S03]  /*4f00*/  @UP1 UMOV UR6, UR5 ;  /* 0x0000000500061c82 */ /* 0x002fc60008000000 */
[----:B------:R-:W-:Y:S01]  /*4f10*/  @UP1 UMOV UR7, UR8 ;  /* 0x0000000800071c82 */ /* 0x000fe20008000000 */
        /* <DEDUP_REMOVED lines=8> */
[----:B------:R-:W-:-:S04]  /*4fa0*/  DEPBAR.LE SB0, 0x0 ;  /* 0x000080000000791a */ /* 0x000fc80000000000 */
[----:B------:R-:W-:Y:S06]  /*4fb0*/  BAR.SYNC.DEFER_BLOCKING 0x0 ;  /* 0x0000000000007b1d */ /* 0x000fec0000010000 */
[----:B-1----:R-:W-:Y:S05]  /*4fc0*/  EXIT ;  /* 0x000000000000794d */ /* 0x002fea0003800000 */
.L_x_30:
[----:B------:R-:W1:Y:S02]  /*4fd0*/  SYNCS.PHASECHK.TRANS64.TRYWAIT P0, [UR4+0x400], RZ ;  /* 0x000400ffff0075a7 */ /* 0x000e640008000144 */
[----:B-1----:R-:W-:Y:S05]  /*4fe0*/  @!P0 BRA `(.L_x_30) ;  /* 0xfffffffc00f88947 */ /* 0x002fea000383ffff */
[----:B------:R-:W-:Y:S05]  /*4ff0*/  BRA `(.L_x_45) ;  /* 0xffffffbc008c7947 */ /* 0x000fea000383ffff */
.L_x_31:
[----:B------:R-:W1:Y:S02]  /*5000*/  SYNCS.PHASECHK.TRANS64.TRYWAIT P0, [UR4+0x400], RZ ;  /* 0x000400ffff0075a7 */ /* 0x000e640008000144 */
[----:B-1----:R-:W-:Y:S05]  /*5010*/  @!P0 BRA `(.L_x_31) ;  /* 0xfffffffc00f88947 */ /* 0x002fea000383ffff */
[----:B------:R-:W-:Y:S05]  /*5020*/  BRA `(.L_x_46) ;  /* 0xffffffc000007947 */ /* 0x000fea000383ffff */
.L_x_32:
[----:B------:R-:W1:Y:S02]  /*5030*/  SYNCS.PHASECHK.TRANS64.TRYWAIT P0, [UR4+0x400], RZ ;  /* 0x000400ffff0075a7 */ /* 0x000e640008000144 */
[----:B-1----:R-:W-:Y:S05]  /*5040*/  @!P0 BRA `(.L_x_32) ;  /* 0xfffffffc00f88947 */ /* 0x002fea000383ffff */
[----:B------:R-:W-:Y:S05]  /*5050*/  BRA `(.L_x_47) ;  /* 0xffffffc000607947 */ /* 0x000fea000383ffff */
.L_x_33:
[----:B------:R-:W1:Y:S02]  /*5060*/  SYNCS.PHASECHK.TRANS64.TRYWAIT P0, [UR4+0x400], RZ ;  /* 0x000400ffff0075a7 */ /* 0x000e640008000144 */
[----:B-1----:R-:W-:Y:S05]  /*5070*/  @!P0 BRA `(.L_x_33) ;  /* 0xfffffffc00f88947 */ /* 0x002fea000383ffff */
[----:B------:R-:W-:Y:S05]  /*5080*/  BRA `(.L_x_48) ;  /* 0xffffffc000c07947 */ /* 0x000fea000383ffff */
.L_x_39:
[----:B------:R-:W1:Y:S02]  /*5090*/  SYNCS.PHASECHK.TRANS64.TRYWAIT P0, [UR4+0x800], RZ ;  /* 0x000800ffff0075a7 */ /* 0x000e640008000144 */
[----:B-1----:R-:W-:Y:S05]  /*50a0*/  @!P0 BRA `(.L_x_39) ;  /* 0xfffffffc00f88947 */ /* 0x002fea000383ffff */
[----:B------:R-:W-:Y:S05]  /*50b0*/  BRA `(.L_x_49) ;  /* 0xffffffd000887947 */ /* 0x000fea000383ffff */
.L_x_40:
[----:B------:R-:W1:Y:S02]  /*50c0*/  SYNCS.PHASECHK.TRANS64.TRYWAIT P0, [UR4+0xc00], RZ ;  /* 0x000c00ffff0075a7 */ /* 0x000e640008000144 */
[----:B-1----:R-:W-:Y:S05]  /*50d0*/  @!P0 BRA `(.L_x_40) ;  /* 0xfffffffc00f88947 */ /* 0x002fea000383ffff */
[----:B------:R-:W-:Y:S05]  /*50e0*/  BRA `(.L_x_50) ;  /* 0xffffffd000e87947 */ /* 0x000fea000383ffff */
.L_x_41:
[----:B------:R-:W1:Y:S02]  /*50f0*/  SYNCS.PHASECHK.TRANS64.TRYWAIT P0, [UR4+0xc00], RZ ;  /* 0x000c00ffff0075a7 */ /* 0x000e640008000144 */
[----:B-1----:R-:W-:Y:S05]  /*5100*/  @!P0 BRA `(.L_x_41) ;  /* 0xfffffffc00f88947 */ /* 0x002fea000383ffff */
[----:B------:R-:W-:Y:S05]  /*5110*/  BRA `(.L_x_51) ;  /* 0xffffffd400487947 */ /* 0x000fea000383ffff */
.L_x_42:
[----:B------:R-:W1:Y:S02]  /*5120*/  SYNCS.PHASECHK.TRANS64.TRYWAIT P0, [UR4+0xc00], RZ ;  /* 0x000c00ffff0075a7 */ /* 0x000e640008000144 */
[----:B-1----:R-:W-:Y:S05]  /*5130*/  @!P0 BRA `(.L_x_42) ;  /* 0xfffffffc00f88947 */ /* 0x002fea000383ffff */
[----:B------:R-:W-:Y:S05]  /*5140*/  BRA `(.L_x_52) ;  /* 0xffffffd400a87947 */ /* 0x000fea000383ffff */
.L_x_43:
[----:B------:R-:W1:Y:S02]  /*5150*/  SYNCS.PHASECHK.TRANS64.TRYWAIT P0, [UR4+0xc00], RZ ;  /* 0x000c00ffff0075a7 */ /* 0x000e640008000144 */
[----:B-1----:R-:W-:Y:S05]  /*5160*/  @!P0 BRA `(.L_x_43) ;  /* 0xfffffffc00f88947 */ /* 0x002fea000383ffff */
[----:B------:R-:W-:Y:S05]  /*5170*/  BRA `(.L_x_53) ;  /* 0xffffffd800087947 */ /* 0x000fea000383ffff */
.L_x_44:
[----:B------:R-:W1:Y:S02]  /*5180*/  SYNCS.PHASECHK.TRANS64.TRYWAIT P0, [UR4+0xc00], RZ ;  /* 0x000c00ffff0075a7 */ /* 0x000e640008000144 */
[----:B-1----:R-:W-:Y:S05]  /*5190*/  @!P0 BRA `(.L_x_44) ;  /* 0xfffffffc00f88947 */ /* 0x002fea000383ffff */
[----:B------:R-:W-:Y:S05]  /*51a0*/  BRA `(.L_x_54) ;  /* 0xffffffd800687947 */ /* 0x000fea000383ffff */
.L_x_55:
[----:B------:R-:W-:-:S00]  /*51b0*/  BRA `(.L_x_55) ;  /* 0xfffffffc00fc7947 */ /* 0x000fc0000383ffff */
[----:B------:R-:W-:-:S00]  /*51c0*/  NOP ;  /* 0x0000000000007918 */ /* 0x000fc00000000000 */
        /* <DEDUP_REMOVED lines=11> */
.L_x_56:


//--------------------- .nv.shared.merge_16x16_to_64x64_inverse_kernel --------------------------
	.section	.nv.shared.merge_16x16_to_64x64_inverse_kernel,"aw",@nobits
	.sectionflags	@""
	.align	16
	.zero		1024


//--------------------- .nv.shared.reserved.0     --------------------------
	.section	.nv.shared.reserved.0,"aw",@nobits
	.weak		__nv_reservedSMEM_offset_0_alias
	.size		__nv_reservedSMEM_offset_0_alias, 0, 0
	.other		__nv_reservedSMEM_offset_0_alias,@"STO_CUDA_RESERVED_SHARED STV_DEFAULT"
__nv_reservedSMEM_offset_0_alias:
	.zero		0


//--------------------- .nv.constant0.merge_16x16_to_64x64_inverse_kernel --------------------------
	.section	.nv.constant0.merge_16x16_to_64x64_inverse_kernel,"a",@progbits
	.sectionflags	@""
	.align	4
.nv.constant0.merge_16x16_to_64x64_inverse_kernel:
	.zero		560


//--------------------- SYMBOLS --------------------------

	.type		.nv.reservedSmem.offset0,@object
	.size		.nv.reservedSmem.offset0,0x4
